	.target	sm_90a

	.elftype	@"ET_EXEC"


//--------------------- .note.nv.tkinfo           --------------------------
	.section	.note.nv.tkinfo,"",@"SHT_NOTE"
	.sectionflags	@"SHF_NOTE_NV_TKINFO"
	.tkinfo
        /*0018*/ 	.word	0x00000002
        /*0030*/ 	.string	""
        /*0030*/ 	.string	"ptxas"
        /*0030*/ 	.string	"Cuda compilation tools, release 13.0, V13.0.88"
        /*0030*/ 	.string	"Build cuda_13.0.r13.0/compiler.36424714_0"
        /*0030*/ 	.string	"-v  -suppress-debug-info  -lineinfo  -arch sm_90a "



//--------------------- .note.nv.cuinfo           --------------------------
	.section	.note.nv.cuinfo,"",@"SHT_NOTE"
	.sectionflags	@"SHF_NOTE_NV_CUINFO"
        /*0018*/ 	.short	0x0002
        /*001a*/ 	.short	0x005a
        /*001c*/ 	.short	0x0082
	.zero		2


//--------------------- .nv.info                  --------------------------
	.section	.nv.info,"",@"SHT_CUDA_INFO"
	.align	4


	//----- nvinfo : EIATTR_REGCOUNT
	.align		4
        /*0000*/ 	.byte	0x04, 0x2f
        /*0002*/ 	.short	(.L_1 - .L_0)
	.align		4
.L_0:
        /*0004*/ 	.word	index@(gluon_wgmma)
        /*0008*/ 	.word	0x000000ff


	//----- nvinfo : EIATTR_FRAME_SIZE
	.align		4
.L_1:
        /*000c*/ 	.byte	0x04, 0x11
        /*000e*/ 	.short	(.L_3 - .L_2)
	.align		4
.L_2:
        /*0010*/ 	.word	index@(gluon_wgmma)
        /*0014*/ 	.word	0x00000270


	//----- nvinfo : EIATTR_MIN_STACK_SIZE
	.align		4
.L_3:
        /*0018*/ 	.byte	0x04, 0x12
        /*001a*/ 	.short	(.L_5 - .L_4)
	.align		4
.L_4:
        /*001c*/ 	.word	index@(gluon_wgmma)
        /*0020*/ 	.word	0x00000270
.L_5:


//--------------------- .nv.compat                --------------------------
	.section	.nv.compat,"",@"SHT_CUDA_COMPAT_INFO"
	.align	4
        /*0000*/ 	.byte	0x02, 0x09, 0x01, 0x00, 0x02, 0x02, 0x04, 0x00, 0x02, 0x05, 0x05, 0x00, 0x03, 0x07, 0x01, 0x01
        /*0010*/ 	.byte	0x02, 0x03, 0x03, 0x00, 0x02, 0x06, 0x01, 0x00, 0x04, 0x0b, 0x08, 0x00, 0x00, 0x00, 0x00, 0x00
        /*0020*/ 	.byte	0x00, 0x00, 0x00, 0x00


//--------------------- .nv.info.gluon_wgmma      --------------------------
	.section	.nv.info.gluon_wgmma,"",@"SHT_CUDA_INFO"
	.sectionflags	@""
	.align	4


	//----- nvinfo : EIATTR_CUDA_API_VERSION
	.align		4
        /*0000*/ 	.byte	0x04, 0x37
        /*0002*/ 	.short	(.L_7 - .L_6)
.L_6:
        /*0004*/ 	.word	0x00000082


	//----- nvinfo : EIATTR_KPARAM_INFO
	.align		4
.L_7:
        /*0008*/ 	.byte	0x04, 0x17
        /*000a*/ 	.short	(.L_9 - .L_8)
.L_8:
        /*000c*/ 	.word	0x00000000
        /*0010*/ 	.short	0x000a
        /*0012*/ 	.short	0x0048
        /*0014*/ 	.byte	0x00, 0xf4, 0x21, 0x00


	//----- nvinfo : EIATTR_KPARAM_INFO
	.align		4
.L_9:
        /*0018*/ 	.byte	0x04, 0x17
        /*001a*/ 	.short	(.L_11 - .L_10)
.L_10:
        /*001c*/ 	.word	0x00000000
        /*0020*/ 	.short	0x0009
        /*0022*/ 	.short	0x0040
        /*0024*/ 	.byte	0x00, 0xf4, 0x21, 0x00


	//----- nvinfo : EIATTR_KPARAM_INFO
	.align		4
.L_11:
        /*0028*/ 	.byte	0x04, 0x17
        /*002a*/ 	.short	(.L_13 - .L_12)
.L_12:
        /*002c*/ 	.word	0x00000000
        /*0030*/ 	.short	0x0008
        /*0032*/ 	.short	0x0038
        /*0034*/ 	.byte	0x00, 0xf0, 0x21, 0x00


	//----- nvinfo : EIATTR_KPARAM_INFO
	.align		4
.L_13:
        /*0038*/ 	.byte	0x04, 0x17
        /*003a*/ 	.short	(.L_15 - .L_14)
.L_14:
        /*003c*/ 	.word	0x00000000
        /*0040*/ 	.short	0x0007
        /*0042*/ 	.short	0x0030
        /*0044*/ 	.byte	0x00, 0xf0, 0x21, 0x00


	//----- nvinfo : EIATTR_KPARAM_INFO
	.align		4
.L_15:
        /*0048*/ 	.byte	0x04, 0x17
        /*004a*/ 	.short	(.L_17 - .L_16)
.L_16:
        /*004c*/ 	.word	0x00000000
        /*0050*/ 	.short	0x0006
        /*0052*/ 	.short	0x0028
        /*0054*/ 	.byte	0x00, 0xf0, 0x21, 0x00


	//----- nvinfo : EIATTR_KPARAM_INFO
	.align		4
.L_17:
        /*0058*/ 	.byte	0x04, 0x17
        /*005a*/ 	.short	(.L_19 - .L_18)
.L_18:
        /*005c*/ 	.word	0x00000000
        /*0060*/ 	.short	0x0005
        /*0062*/ 	.short	0x0020
        /*0064*/ 	.byte	0x00, 0xf0, 0x11, 0x00


	//----- nvinfo : EIATTR_KPARAM_INFO
	.align		4
.L_19:
        /*0068*/ 	.byte	0x04, 0x17
        /*006a*/ 	.short	(.L_21 - .L_20)
.L_20:
        /*006c*/ 	.word	0x00000000
        /*0070*/ 	.short	0x0004
        /*0072*/ 	.short	0x001c
        /*0074*/ 	.byte	0x00, 0xf0, 0x11, 0x00


	//----- nvinfo : EIATTR_KPARAM_INFO
	.align		4
.L_21:
        /*0078*/ 	.byte	0x04, 0x17
        /*007a*/ 	.short	(.L_23 - .L_22)
.L_22:
        /*007c*/ 	.word	0x00000000
        /*0080*/ 	.short	0x0003
        /*0082*/ 	.short	0x0018
        /*0084*/ 	.byte	0x00, 0xf0, 0x11, 0x00


	//----- nvinfo : EIATTR_KPARAM_INFO
	.align		4
.L_23:
        /*0088*/ 	.byte	0x04, 0x17
        /*008a*/ 	.short	(.L_25 - .L_24)
.L_24:
        /*008c*/ 	.word	0x00000000
        /*0090*/ 	.short	0x0002
        /*0092*/ 	.short	0x0010
        /*0094*/ 	.byte	0x00, 0xf4, 0x21, 0x00


	//----- nvinfo : EIATTR_KPARAM_INFO
	.align		4
.L_25:
        /*0098*/ 	.byte	0x04, 0x17
        /*009a*/ 	.short	(.L_27 - .L_26)
.L_26:
        /*009c*/ 	.word	0x00000000
        /*00a0*/ 	.short	0x0001
        /*00a2*/ 	.short	0x0008
        /*00a4*/ 	.byte	0x00, 0xf4, 0x21, 0x00


	//----- nvinfo : EIATTR_KPARAM_INFO
	.align		4
.L_27:
        /*00a8*/ 	.byte	0x04, 0x17
        /*00aa*/ 	.short	(.L_29 - .L_28)
.L_28:
        /*00ac*/ 	.word	0x00000000
        /*00b0*/ 	.short	0x0000
        /*00b2*/ 	.short	0x0000
        /*00b4*/ 	.byte	0x00, 0xf4, 0x21, 0x00


	//----- nvinfo : EIATTR_SPARSE_MMA_MASK
	.align		4
.L_29:
        /*00b8*/ 	.byte	0x03, 0x50
        /*00ba*/ 	.short	0x0000


	//----- nvinfo : EIATTR_MAXREG_COUNT
	.align		4
        /*00bc*/ 	.byte	0x03, 0x1b
        /*00be*/ 	.short	0x00ff


	//----- nvinfo : EIATTR_NUM_BARRIERS
	.align		4
        /*00c0*/ 	.byte	0x02, 0x4c
        /*00c2*/ 	.byte	0x01
	.zero		1


	//----- nvinfo : EIATTR_ANNOTATIONS
	.align		4
        /*00c4*/ 	.byte	0x04, 0x55
        /*00c6*/ 	.short	(.L_31 - .L_30)


	//   ....[0]....
.L_30:
        /*00c8*/ 	.word	0x00000001
        /*00cc*/ 	.byte	0x70, 0x11, 0x00, 0x00, 0x01, 0x00, 0x00, 0x00, 0xc0, 0x12, 0x00, 0x00, 0x01, 0x00, 0x00, 0x00
        /* <DEDUP_REMOVED lines=272> */
        /*11dc*/ 	.byte	0xa0, 0x45, 0x00, 0x00, 0x01, 0x00, 0x00, 0x00, 0xb0, 0x45, 0x00, 0x00


	//----- nvinfo : EIATTR_MERCURY_ISA_VERSION
	.align		4
.L_31:
        /*11e8*/ 	.byte	0x03, 0x5f
        /*11ea*/ 	.short	0x0101


	//----- nvinfo : EIATTR_INT_WARP_WIDE_INSTR_OFFSETS
	.align		4
        /*11ec*/ 	.byte	0x04, 0x31
        /*11ee*/ 	.short	(.L_33 - .L_32)


	//   ....[0]....
.L_32:
        /*11f0*/ 	.word	0x000012f0


	//   ....[1]....
        /*11f4*/ 	.word	0x00001310


	//   ....[2]....
        /*11f8*/ 	.word	0x00001330


	//   ....[3]....
        /*11fc*/ 	.word	0x00001410


	//   ....[4]....
        /*1200*/ 	.word	0x00001470


	//   ....[5]....
        /*1204*/ 	.word	0x00002d70


	//   ....[6]....
        /*1208*/ 	.word	0x00002d80


	//   ....[7]....
        /*120c*/ 	.word	0x00002df0


	//   ....[8]....
        /*1210*/ 	.word	0x00002e00


	//   ....[9]....
        /*1214*/ 	.word	0x000047f0


	//   ....[10]....
        /*1218*/ 	.word	0x00004810


	//----- nvinfo : EIATTR_COOP_GROUP_MASK_REGIDS
	.align		4
.L_33:
        /*121c*/ 	.byte	0x04, 0x29
        /*121e*/ 	.short	(.L_35 - .L_34)


	//   ....[0]....
.L_34:
        /*1220*/ 	.word	0xffffffff


	//   ....[1]....
        /*1224*/ 	.word	0xffffffff


	//   ....[2]....
        /*1228*/ 	.word	0xffffffff


	//----- nvinfo : EIATTR_COOP_GROUP_INSTR_OFFSETS
	.align		4
.L_35:
        /*122c*/ 	.byte	0x04, 0x28
        /*122e*/ 	.short	(.L_37 - .L_36)


	//   ....[0]....
.L_36:
        /*1230*/ 	.word	0x00000160


	//   ....[1]....
        /*1234*/ 	.word	0x00000710


	//   ....[2]....
        /*1238*/ 	.word	0x00000d00


	//----- nvinfo : EIATTR_MBARRIER_INSTR_OFFSETS
	.align		4
.L_37:
        /*123c*/ 	.byte	0x04, 0x39
        /*123e*/ 	.short	(.L_39 - .L_38)


	//   ....[0]....
.L_38:
        /*1240*/ 	.word	0x00001b60
        /*1244*/ 	.word	0x000000ff
        /*1248*/ 	.word	0x00040000
        /*124c*/ 	.short	0x0100
        /*124e*/ 	.byte	0x18
	.zero		1


	//   ....[1]....
        /*1250*/ 	.word	0x00001d10
        /*1254*/ 	.word	0x000000ff
        /*1258*/ 	.word	0x00040008
        /*125c*/ 	.short	0x0100
        /*125e*/ 	.byte	0x18
	.zero		1


	//   ....[2]....
        /*1260*/ 	.word	0x00001ec0
        /*1264*/ 	.word	0x000000ff
        /*1268*/ 	.word	0x00040010
        /*126c*/ 	.short	0x0100
        /*126e*/ 	.byte	0x18
	.zero		1


	//   ....[3]....
        /*1270*/ 	.word	0x00002070
        /*1274*/ 	.word	0x000000ff
        /*1278*/ 	.word	0x00040018
        /*127c*/ 	.short	0x0100
        /*127e*/ 	.byte	0x18
	.zero		1


	//   ....[4]....
        /*1280*/ 	.word	0x00002eb0
        /*1284*/ 	.word	0x000000ff
        /*1288*/ 	.word	0x00040000
        /*128c*/ 	.short	0x010a
        /*128e*/ 	.byte	0x12
	.zero		1


	//   ....[5]....
        /*1290*/ 	.word	0x00003d00
        /*1294*/ 	.word	0x000000ff
        /*1298*/ 	.word	0x00040000
        /*129c*/ 	.short	0x0108
        /*129e*/ 	.byte	0x18
	.zero		1


	//   ....[6]....
        /*12a0*/ 	.word	0x00003d70
        /*12a4*/ 	.word	0x000000ff
        /*12a8*/ 	.word	0x00040008
        /*12ac*/ 	.short	0x0108
        /*12ae*/ 	.byte	0x18
	.zero		1


	//   ....[7]....
        /*12b0*/ 	.word	0x00003de0
        /*12b4*/ 	.word	0x000000ff
        /*12b8*/ 	.word	0x00040010
        /*12bc*/ 	.short	0x0108
        /*12be*/ 	.byte	0x18
	.zero		1


	//   ....[8]....
        /*12c0*/ 	.word	0x00004730
        /*12c4*/ 	.word	0x000000ff
        /*12c8*/ 	.word	0x00040018
        /*12cc*/ 	.short	0x0108
        /*12ce*/ 	.byte	0x18
	.zero		1


	//   ....[9]....
        /*12d0*/ 	.word	0x000051c0
        /*12d4*/ 	.word	0x000000ff
        /*12d8*/ 	.word	0x00040000
        /*12dc*/ 	.short	0x010a
        /*12de*/ 	.byte	0x12
	.zero		1


	//----- nvinfo : EIATTR_NUM_MBARRIERS
	.align		4
.L_39:
        /*12e0*/ 	.byte	0x03, 0x38
        /*12e2*/ 	.short	0x0004


	//----- nvinfo : EIATTR_EXIT_INSTR_OFFSETS
	.align		4
        /*12e4*/ 	.byte	0x04, 0x1c
        /*12e6*/ 	.short	(.L_41 - .L_40)


	//   ....[0]....
.L_40:
        /*12e8*/ 	.word	0x000051b0


	//----- nvinfo : EIATTR_REQNTID
	.align		4
.L_41:
        /*12ec*/ 	.byte	0x04, 0x10
        /*12ee*/ 	.short	(.L_43 - .L_42)
.L_42:
        /*12f0*/ 	.word	0x00000100
        /*12f4*/ 	.word	0x00000001
        /*12f8*/ 	.word	0x00000001


	//----- nvinfo : EIATTR_CRS_STACK_SIZE
	.align		4
.L_43:
        /*12fc*/ 	.byte	0x04, 0x1e
        /*12fe*/ 	.short	(.L_45 - .L_44)
.L_44:
        /*1300*/ 	.word	0x00000000


	//----- nvinfo : EIATTR_CBANK_PARAM_SIZE
	.align		4
.L_45:
        /*1304*/ 	.byte	0x03, 0x19
        /*1306*/ 	.short	0x0050


	//----- nvinfo : EIATTR_PARAM_CBANK
	.align		4
        /*1308*/ 	.byte	0x04, 0x0a
        /*130a*/ 	.short	(.L_47 - .L_46)
	.align		4
.L_46:
        /*130c*/ 	.word	index@(.nv.constant0.gluon_wgmma)
        /*1310*/ 	.short	0x0210
        /*1312*/ 	.short	0x0050


	//----- nvinfo : EIATTR_SW_WAR
	.align		4
.L_47:
        /*1314*/ 	.byte	0x04, 0x36
        /*1316*/ 	.short	(.L_49 - .L_48)
.L_48:
        /*1318*/ 	.word	0x00000008
.L_49:


//--------------------- .nv.callgraph             --------------------------
	.section	.nv.callgraph,"",@"SHT_CUDA_CALLGRAPH"
	.align	4
	.sectionentsize	8
	.align		4
        /*0000*/ 	.word	0x00000000
	.align		4
        /*0004*/ 	.word	0xffffffff
	.align		4
        /*0008*/ 	.word	0x00000000
	.align		4
        /*000c*/ 	.word	0xfffffffe
	.align		4
        /*0010*/ 	.word	0x00000000
	.align		4
        /*0014*/ 	.word	0xfffffffd
	.align		4
        /*0018*/ 	.word	0x00000000
	.align		4
        /*001c*/ 	.word	0xfffffffc


//--------------------- .text.gluon_wgmma         --------------------------
	.section	.text.gluon_wgmma,"ax",@progbits
	.align	128
        .global         gluon_wgmma
        .type           gluon_wgmma,@function
        .size           gluon_wgmma,(.L_x_52 - gluon_wgmma)
        .other          gluon_wgmma,@"STO_CUDA_ENTRY STV_DEFAULT"
gluon_wgmma:
.text.gluon_wgmma:
[----:B------:R-:W1:Y:S01]  /*0000*/  LDC R1, c[0x0][0x28] ;  /* 0x00000a00ff017b82 */ /* 0x000e620000000800 */
[----:B------:R-:W2:Y:S07]  /*0010*/  S2R R3, SR_TID.X ;  /* 0x0000000000037919 */ /* 0x000eae0000002100 */
[----:B------:R-:W3:Y:S01]  /*0020*/  S2UR UR4, SR_CgaCtaId ;  /* 0x00000000000479c3 */ /* 0x000ee20000008800 */
[----:B------:R-:W-:Y:S01]  /*0030*/  UMOV UR24, 0x400 ;  /* 0x0000040000187882 */ /* 0x000fe20000000000 */
[----:B------:R-:W-:Y:S01]  /*0040*/  ULDC UR6, c[0x0][0xc] ;  /* 0x0000030000067ab9 */ /* 0x000fe20000000800 */
[----:B------:R-:W-:Y:S01]  /*0050*/  ULDC.64 UR30, c[0x0][0x250] ;  /* 0x00009400001e7ab9 */ /* 0x000fe20000000a00 */
[----:B------:R-:W-:Y:S01]  /*0060*/  BSSY B0, `(.L_x_0) ;  /* 0x0000020000007945 */ /* 0x000fe20003800000 */
[----:B-1----:R-:W-:-:S03]  /*0070*/  VIADD R1, R1, 0xfffffd90 ;  /* 0xfffffd9001017836 */ /* 0x002fc60000000000 */
[----:B------:R-:W1:Y:S08]  /*0080*/  LDC R6, c[0x0][0x228] ;  /* 0x00008a00ff067b82 */ /* 0x000e700000000800 */
[----:B------:R-:W4:Y:S08]  /*0090*/  LDC R13, c[0x0][0x230] ;  /* 0x00008c00ff0d7b82 */ /* 0x000f300000000800 */
[----:B------:R-:W-:Y:S01]  /*00a0*/  S2UR UR40, SR_CTAID.Y ;  /* 0x00000000002879c3 */ /* 0x000fe20000002600 */
[----:B---3--:R-:W-:-:S03]  /*00b0*/  ULEA UR24, UR4, UR24, 0x18 ;  /* 0x0000001804187291 */ /* 0x008fc6000f8ec03f */
[----:B------:R-:W-:Y:S01]  /*00c0*/  ULDC UR4, c[0x0][0x10] ;  /* 0x0000040000047ab9 */ /* 0x000fe20000000800 */
[----:B--2---:R-:W-:-:S03]  /*00d0*/  LOP3.LUT R2, R3, 0xff, RZ, 0xc0, !PT ;  /* 0x000000ff03027812 */ /* 0x004fc600078ec0ff */
[----:B------:R-:W2:Y:S01]  /*00e0*/  S2UR UR5, SR_CTAID.Z ;  /* 0x00000000000579c3 */ /* 0x000ea20000002700 */
[----:B-1----:R-:W-:Y:S01]  /*00f0*/  VIADD R6, R6, 0xffffffff ;  /* 0xffffffff06067836 */ /* 0x002fe20000000000 */
[C---:B------:R-:W-:Y:S02]  /*0100*/  ISETP.GE.U32.AND P0, PT, R2.reuse, 0x20, PT ;  /* 0x000000200200780c */ /* 0x040fe40003f06070 */
[C---:B------:R-:W-:Y:S02]  /*0110*/  ISETP.NE.U32.AND P2, PT, R2.reuse, RZ, PT ;  /* 0x000000ff0200720c */ /* 0x040fe40003f45070 */
[----:B------:R-:W-:Y:S02]  /*0120*/  LEA R12, R2, UR24, 0x2 ;  /* 0x00000018020c7c11 */ /* 0x000fe4000f8e10ff */
[----:B------:R-:W1:Y:S01]  /*0130*/  S2UR UR41, SR_CTAID.X ;  /* 0x00000000002979c3 */ /* 0x000e620000002500 */
[----:B----4-:R-:W-:-:S06]  /*0140*/  VIADD R9, R13, 0xffffffff ;  /* 0xffffffff0d097836 */ /* 0x010fcc0000000000 */
[----:B------:R3:W-:Y:S01]  /*0150*/  @!P0 STS [R12], RZ ;  /* 0x000000ff0c008388 */ /* 0x0007e20000000800 */
[----:B------:R-:W-:-:S03]  /*0160*/  NOP ;  /* 0x0000000000007918 */ /* 0x000fc60000000000 */
[----:B------:R3:W-:Y:S01]  /*0170*/  @!P2 STS [UR24+0x24], R6 ;  /* 0x00002406ff00a988 */ /* 0x0007e20008000818 */
[----:B--2---:R-:W-:-:S03]  /*0180*/  UIMAD UR4, UR5, UR4, UR40 ;  /* 0x00000004050472a4 */ /* 0x004fc6000f8e0228 */
[----:B------:R3:W-:Y:S01]  /*0190*/  @!P2 STS [UR24+0x20], R9 ;  /* 0x00002009ff00a988 */ /* 0x0007e20008000818 */
[----:B-1----:R-:W-:-:S04]  /*01a0*/  UIMAD UR4, UR4, UR6, UR41 ;  /* 0x00000006040472a4 */ /* 0x002fc8000f8e0229 */
[----:B------:R-:W-:-:S03]  /*01b0*/  UIMAD UR5, UR4, 0x180, URZ ;  /* 0x00000180040578a4 */ /* 0x000fc6000f8e023f */
[----:B------:R-:W-:Y:S01]  /*01c0*/  UMOV UR4, URZ ;  /* 0x0000003f00047c82 */ /* 0x000fe20008000000 */
[----:B------:R-:W-:-:S04]  /*01d0*/  UIADD3 UR26, UP0, UR5, UR30, URZ ;  /* 0x0000001e051a7290 */ /* 0x000fc8000ff1e03f */
[----:B------:R-:W-:Y:S01]  /*01e0*/  ULEA.HI.X.SX32 UR27, UR5, UR31, 0x1, UP0 ;  /* 0x0000001f051b7291 */ /* 0x000fe200080f0e3f */
[----:B---3--:R-:W-:Y:S11]  /*01f0*/  @P2 BRA `(.L_x_1) ;  /* 0x0000000000182947 */ /* 0x008ff60003800000 */
[----:B------:R-:W1:Y:S01]  /*0200*/  LDS R0, [UR24+0x8] ;  /* 0x00000818ff007984 */ /* 0x000e620008000800 */
[----:B------:R-:W2:Y:S01]  /*0210*/  LDC.64 R10, c[0x0][0x210] ;  /* 0x00008400ff0a7b82 */ /* 0x000ea20000000a00 */
[----:B------:R-:W-:Y:S02]  /*0220*/  IMAD.MOV.U32 R5, RZ, RZ, 0x70 ;  /* 0x00000070ff057424 */ /* 0x000fe400078e00ff */
[----:B--2---:R2:W-:Y:S03]  /*0230*/  STS.64 [UR24], R10 ;  /* 0x0000000aff007988 */ /* 0x0045e60008000a18 */
[----:B-1----:R-:W-:-:S05]  /*0240*/  LOP3.LUT R0, R0, 0x10, R5, 0xd8, !PT ;  /* 0x0000001000007812 */ /* 0x002fca00078ed805 */
[----:B------:R2:W-:Y:S02]  /*0250*/  STS [UR24+0x8], R0 ;  /* 0x00000800ff007988 */ /* 0x0005e40008000818 */
.L_x_1:
[----:B------:R-:W-:Y:S05]  /*0260*/  BSYNC B0 ;  /* 0x0000000000007941 */ /* 0x000fea0003800000 */
.L_x_0:
[----:B------:R-:W-:Y:S04]  /*0270*/  BSSY B0, `(.L_x_2) ;  /* 0x000000a000007945 */ /* 0x000fe80003800000 */
[----:B------:R-:W-:Y:S05]  /*0280*/  @P2 BRA `(.L_x_3) ;  /* 0x0000000000202947 */ /* 0x000fea0003800000 */
[----:B--2---:R-:W1:Y:S01]  /*0290*/  LDS R0, [UR24+0x34] ;  /* 0x00003418ff007984 */ /* 0x004e620008000800 */
[----:B------:R-:W-:Y:S02]  /*02a0*/  IMAD.MOV.U32 R5, RZ, RZ, 0x3f000000 ;  /* 0x3f000000ff057424 */ /* 0x000fe400078e00ff */
[----:B------:R-:W-:Y:S01]  /*02b0*/  @!P2 IMAD.MOV.U32 R4, RZ, RZ, 0xff ;  /* 0x000000ffff04a424 */ /* 0x000fe200078e00ff */
[----:B------:R-:W2:Y:S02]  /*02c0*/  @!P2 LDS R7, [UR24+0x38] ;  /* 0x00003818ff07a984 */ /* 0x000ea40008000800 */
[----:B-1----:R-:W-:Y:S02]  /*02d0*/  LOP3.LUT R0, R0, 0xff000000, R5, 0xb8, !PT ;  /* 0xff00000000007812 */ /* 0x002fe400078eb805 */
[----:B--2---:R-:W-:-:S03]  /*02e0*/  @!P2 LOP3.LUT R4, R7, 0xff, R4, 0xb8, !PT ;  /* 0x000000ff0704a812 */ /* 0x004fc600078eb804 */
[----:B------:R1:W-:Y:S04]  /*02f0*/  STS [UR24+0x34], R0 ;  /* 0x00003400ff007988 */ /* 0x0003e80008000818 */
[----:B------:R1:W-:Y:S02]  /*0300*/  @!P2 STS [UR24+0x38], R4 ;  /* 0x00003804ff00a988 */ /* 0x0003e40008000818 */
.L_x_3:
[----:B------:R-:W-:Y:S05]  /*0310*/  BSYNC B0 ;  /* 0x0000000000007941 */ /* 0x000fea0003800000 */
.L_x_2:
[----:B------:R-:W-:Y:S04]  /*0320*/  BSSY B0, `(.L_x_4) ;  /* 0x000000e000007945 */ /* 0x000fe80003800000 */
[----:B------:R-:W-:Y:S05]  /*0330*/  @P2 BRA `(.L_x_5) ;  /* 0x0000000000302947 */ /* 0x000fea0003800000 */
[----:B-1----:R-:W1:Y:S01]  /*0340*/  LDS R4, [UR24+0x34] ;  /* 0x00003418ff047984 */ /* 0x002e620008000800 */
[----:B--2---:R-:W2:Y:S03]  /*0350*/  LDC.64 R10, c[0x0][0x238] ;  /* 0x00008e00ff0a7b82 */ /* 0x004ea60000000a00 */
[----:B------:R-:W3:Y:S01]  /*0360*/  LDS R0, [UR24+0x1c] ;  /* 0x00001c18ff007984 */ /* 0x000ee20008000800 */
[C---:B--2---:R-:W-:Y:S01]  /*0370*/  SHF.L.U64.HI R8, R10.reuse, 0x1, R11 ;  /* 0x000000010a087819 */ /* 0x044fe2000001020b */
[----:B------:R-:W-:-:S03]  /*0380*/  IMAD.SHL.U32 R5, R10, 0x2, RZ ;  /* 0x000000020a057824 */ /* 0x000fc600078e00ff */
[--C-:B------:R-:W-:Y:S02]  /*0390*/  SHF.R.U32.HI R7, RZ, 0x4, R8.reuse ;  /* 0x00000004ff077819 */ /* 0x100fe40000011608 */
[----:B------:R-:W-:-:S05]  /*03a0*/  SHF.R.U64 R5, R5, 0x4, R8 ;  /* 0x0000000405057819 */ /* 0x000fca0000001208 */
[----:B------:R4:W-:Y:S01]  /*03b0*/  STS [UR24+0xc], R5 ;  /* 0x00000c05ff007988 */ /* 0x0009e20008000818 */
[----:B-1----:R-:W-:Y:S02]  /*03c0*/  LOP3.LUT R4, R4, 0x7, RZ, 0xb8, !PT ;  /* 0x0000000704047812 */ /* 0x002fe400078eb8ff */
[----:B---3--:R-:W-:-:S03]  /*03d0*/  LOP3.LUT R0, R0, 0xf, R7, 0xb8, !PT ;  /* 0x0000000f00007812 */ /* 0x008fc600078eb807 */
[----:B------:R4:W-:Y:S04]  /*03e0*/  STS [UR24+0x34], R4 ;  /* 0x00003404ff007988 */ /* 0x0009e80008000818 */
[----:B------:R4:W-:Y:S02]  /*03f0*/  STS [UR24+0x1c], R0 ;  /* 0x00001c00ff007988 */ /* 0x0009e40008000818 */
.L_x_5:
[----:B------:R-:W-:Y:S05]  /*0400*/  BSYNC B0 ;  /* 0x0000000000007941 */ /* 0x000fea0003800000 */
.L_x_4:
[----:B------:R-:W-:Y:S04]  /*0410*/  BSSY B1, `(.L_x_6) ;  /* 0x000001a000017945 */ /* 0x000fe80003800000 */
[----:B------:R-:W-:Y:S04]  /*0420*/  BSSY B0, `(.L_x_7) ;  /* 0x0000015000007945 */ /* 0x000fe80003800000 */
[----:B------:R-:W-:Y:S05]  /*0430*/  @P2 BRA `(.L_x_8) ;  /* 0x0000000000202947 */ /* 0x000fea0003800000 */
[----:B-12-4-:R-:W1:Y:S02]  /*0440*/  LDS R0, [UR24+0x34] ;  /* 0x00003418ff007984 */ /* 0x016e640008000800 */
[----:B-1----:R-:W-:-:S05]  /*0450*/  LOP3.LUT R0, R0, 0x38, RZ, 0xb8, !PT ;  /* 0x0000003800007812 */ /* 0x002fca00078eb8ff */
[----:B------:R1:W-:Y:S01]  /*0460*/  STS [UR24+0x34], R0 ;  /* 0x00003400ff007988 */ /* 0x0003e20008000818 */
[----:B------:R-:W-:Y:S05]  /*0470*/  @P2 BRA `(.L_x_9) ;  /* 0x0000000000202947 */ /* 0x000fea0003800000 */
[----:B-1----:R-:W1:Y:S01]  /*0480*/  LDS R0, [UR24+0x8] ;  /* 0x00000818ff007984 */ /* 0x002e620008000800 */
[----:B------:R-:W-:-:S05]  /*0490*/  IMAD.MOV.U32 R5, RZ, RZ, 0x780 ;  /* 0x00000780ff057424 */ /* 0x000fca00078e00ff */
[----:B-1----:R-:W-:-:S05]  /*04a0*/  LOP3.LUT R0, R0, 0x300, R5, 0xd8, !PT ;  /* 0x0000030000007812 */ /* 0x002fca00078ed805 */
[----:B------:R3:W-:Y:S02]  /*04b0*/  STS [UR24+0x8], R0 ;  /* 0x00000800ff007988 */ /* 0x0007e40008000818 */
.L_x_8:
[----:B------:R-:W-:Y:S05]  /*04c0*/  @P2 BRA `(.L_x_10) ;  /* 0x0000000000282947 */ /* 0x000fea0003800000 */
[----:B-1234-:R-:W1:Y:S02]  /*04d0*/  LDS R0, [UR24+0x8] ;  /* 0x00000818ff007984 */ /* 0x01ee640008000800 */
[----:B-1----:R-:W-:-:S05]  /*04e0*/  LOP3.LUT R0, R0, 0x1800, RZ, 0xb8, !PT ;  /* 0x0000180000007812 */ /* 0x002fca00078eb8ff */
[----:B------:R2:W-:Y:S02]  /*04f0*/  STS [UR24+0x8], R0 ;  /* 0x00000800ff007988 */ /* 0x0005e40008000818 */
.L_x_9:
[----:B------:R-:W-:Y:S05]  /*0500*/  @P2 BREAK B0 ;  /* 0x0000000000002942 */ /* 0x000fea0003800000 */
[----:B------:R-:W-:Y:S05]  /*0510*/  @P2 BRA `(.L_x_11) ;  /* 0x0000000000242947 */ /* 0x000fea0003800000 */
[----:B------:R-:W3:Y:S01]  /*0520*/  LDS R5, [UR24+0x8] ;  /* 0x00000818ff057984 */ /* 0x000ee20008000800 */
[----:B-12---:R-:W-:-:S05]  /*0530*/  IMAD.MOV.U32 R0, RZ, RZ, 0x6000 ;  /* 0x00006000ff007424 */ /* 0x006fca00078e00ff */
[----:B---3--:R-:W-:-:S04]  /*0540*/  LOP3.LUT R0, R5, 0x6000, R0, 0xd8, !PT ;  /* 0x0000600005007812 */ /* 0x008fc800078ed800 */
[----:B------:R-:W-:-:S05]  /*0550*/  LOP3.LUT R0, R0, 0x400000, RZ, 0xb8, !PT ;  /* 0x0040000000007812 */ /* 0x000fca00078eb8ff */
[----:B------:R1:W-:Y:S02]  /*0560*/  STS [UR24+0x8], R0 ;  /* 0x00000800ff007988 */ /* 0x0003e40008000818 */
.L_x_10:
[----:B------:R-:W-:Y:S05]  /*0570*/  BSYNC B0 ;  /* 0x0000000000007941 */ /* 0x000fea0003800000 */
.L_x_7:
[----:B-1234-:R-:W1:Y:S02]  /*0580*/  @!P2 LDS R0, [UR24+0x8] ;  /* 0x00000818ff00a984 */ /* 0x01ee640008000800 */
[----:B-1----:R-:W-:-:S05]  /*0590*/  @!P2 LOP3.LUT R0, R0, 0x8000, RZ, 0xb8, !PT ;  /* 0x000080000000a812 */ /* 0x002fca00078eb8ff */
[----:B------:R3:W-:Y:S02]  /*05a0*/  @!P2 STS [UR24+0x8], R0 ;  /* 0x00000800ff00a988 */ /* 0x0007e40008000818 */
.L_x_11:
[----:B------:R-:W-:Y:S05]  /*05b0*/  BSYNC B1 ;  /* 0x0000000000017941 */ /* 0x000fea0003800000 */
.L_x_6:
[----:B------:R-:W-:Y:S05]  /*05c0*/  WARPSYNC.ALL ;  /* 0x0000000000007948 */ /* 0x000fea0003800000 */
[----:B------:R-:W-:Y:S05]  /*05d0*/  @P0 BRA `(.L_x_12) ;  /* 0x0000000000280947 */ /* 0x000fea0003800000 */
[----:B-123--:R-:W1:Y:S01]  /*05e0*/  S2R R0, SR_LANEID ;  /* 0x0000000000007919 */ /* 0x00ee620000000000 */
[----:B------:R-:W-:Y:S05]  /*05f0*/  WARPSYNC.ALL ;  /* 0x0000000000007948 */ /* 0x000fea0003800000 */
[----:B-1----:R-:W-:-:S05]  /*0600*/  IMAD.SHL.U32 R0, R0, 0x4, RZ ;  /* 0x0000000400007824 */ /* 0x002fca00078e00ff */
[----:B------:R-:W1:Y:S01]  /*0610*/  LDS R7, [R0+UR24] ;  /* 0x0000001800077984 */ /* 0x000e620008000800 */
[----:B------:R-:W-:-:S05]  /*0620*/  IADD3 R4, P1, R0, UR26, RZ ;  /* 0x0000001a00047c10 */ /* 0x000fca000ff3e0ff */
[----:B------:R-:W-:-:S05]  /*0630*/  IMAD.X R5, RZ, RZ, UR27, P1 ;  /* 0x0000001bff057e24 */ /* 0x000fca00088e06ff */
[----:B-1----:R4:W5:Y:S01]  /*0640*/  ATOMG.E.EXCH.STRONG.GPU PT, RZ, [R4], R7 ;  /* 0x0000000704ff73a8 */ /* 0x00296200041ee100 */
[----:B------:R-:W-:-:S04]  /*0650*/  DEPBAR {5,4,3,2,1,0} ;  /* 0x0000003f0000791a */ /* 0x000fc80000000000 */
[----:B------:R4:W-:Y:S01]  /*0660*/  UTMACCTL.IV [UR26] ;  /* 0x000000001a0079b9 */ /* 0x0009e20008000000 */
[----:B------:R-:W-:Y:S01]  /*0670*/  NOP ;  /* 0x0000000000007918 */ /* 0x000fe20000000000 */
.L_x_12:
[----:B------:R-:W-:Y:S05]  /*0680*/  @P0 BRA `(.L_x_13) ;  /* 0x00000000000c0947 */ /* 0x000fea0003800000 */
[----:B------:R0:W-:Y:S01]  /*0690*/  UTMACMDFLUSH ;  /* 0x00000000000079b7 */ /* 0x0001e20000000000 */
[----:B------:R-:W-:Y:S05]  /*06a0*/  @P0 BRA `(.L_x_13) ;  /* 0x0000000000040947 */ /* 0x000fea0003800000 */
[----:B------:R-:W-:-:S04]  /*06b0*/  DEPBAR.LE SB0, 0x0 ;  /* 0x000080000000791a */ /* 0x000fc80000000000 */
.L_x_13:
[----:B------:R-:W-:Y:S05]  /*06c0*/  WARPSYNC.ALL ;  /* 0x0000000000007948 */ /* 0x000fea0003800000 */
[----:B-----5:R-:W-:Y:S06]  /*06d0*/  BAR.SYNC.DEFER_BLOCKING 0x0 ;  /* 0x0000000000007b1d */ /* 0x020fec0000010000 */
[----:B------:R-:W-:Y:S02]  /*06e0*/  BSSY B1, `(.L_x_14) ;  /* 0x000000b000017945 */ /* 0x000fe40003800000 */
[----:B------:R-:W-:Y:S06]  /*06f0*/  BAR.SYNC.DEFER_BLOCKING 0x0 ;  /* 0x0000000000007b1d */ /* 0x000fec0000010000 */
[----:B------:R1:W-:Y:S01]  /*0700*/  @!P0 STS [R12], RZ ;  /* 0x000000ff0c008388 */ /* 0x0003e20000000800 */
[----:B------:R-:W-:Y:S01]  /*0710*/  NOP ;  /* 0x0000000000007918 */ /* 0x000fe20000000000 */
[----:B------:R-:W-:Y:S05]  /*0720*/  @P2 BRA `(.L_x_15) ;  /* 0x0000000000182947 */ /* 0x000fea0003800000 */
[----:B-123--:R-:W1:Y:S01]  /*0730*/  LDS R0, [UR24+0x8] ;  /* 0x00000818ff007984 */ /* 0x00ee620008000800 */
[----:B------:R-:W2:Y:S01]  /*0740*/  LDC.64 R10, c[0x0][0x218] ;  /* 0x00008600ff0a7b82 */ /* 0x000ea20000000a00 */
[----:B----4-:R-:W-:Y:S02]  /*0750*/  IMAD.MOV.U32 R5, RZ, RZ, 0x70 ;  /* 0x00000070ff057424 */ /* 0x010fe400078e00ff */
[----:B--2---:R2:W-:Y:S03]  /*0760*/  STS.64 [UR24], R10 ;  /* 0x0000000aff007988 */ /* 0x0045e60008000a18 */
[----:B-1----:R-:W-:-:S05]  /*0770*/  LOP3.LUT R0, R0, 0x10, R5, 0xd8, !PT ;  /* 0x0000001000007812 */ /* 0x002fca00078ed805 */
[----:B------:R2:W-:Y:S02]  /*0780*/  STS [UR24+0x8], R0 ;  /* 0x00000800ff007988 */ /* 0x0005e40008000818 */
.L_x_15:
[----:B----4-:R-:W-:Y:S05]  /*0790*/  BSYNC B1 ;  /* 0x0000000000017941 */ /* 0x010fea0003800000 */
.L_x_14:
[----:B------:R-:W-:Y:S04]  /*07a0*/  BSSY B2, `(.L_x_16) ;  /* 0x000000f000027945 */ /* 0x000fe80003800000 */
[----:B------:R-:W-:Y:S04]  /*07b0*/  BSSY B1, `(.L_x_17) ;  /* 0x000000c000017945 */ /* 0x000fe80003800000 */
[----:B------:R-:W-:Y:S05]  /*07c0*/  @P2 BRA `(.L_x_18) ;  /* 0x0000000000282947 */ /* 0x000fea0003800000 */
[----:B-123--:R-:W1:Y:S01]  /*07d0*/  LDS R0, [UR24+0x34] ;  /* 0x00003418ff007984 */ /* 0x00ee620008000800 */
[----:B------:R-:W-:Y:S01]  /*07e0*/  IMAD.MOV.U32 R5, RZ, RZ, 0x3f000000 ;  /* 0x3f000000ff057424 */ /* 0x000fe200078e00ff */
[----:B------:R-:W-:Y:S05]  /*07f0*/  @P2 BREAK B1 ;  /* 0x0000000000012942 */ /* 0x000fea0003800000 */
[----:B-1----:R-:W-:-:S05]  /*0800*/  LOP3.LUT R0, R0, 0xff000000, R5, 0xb8, !PT ;  /* 0xff00000000007812 */ /* 0x002fca00078eb805 */
[----:B------:R1:W-:Y:S01]  /*0810*/  STS [UR24+0x34], R0 ;  /* 0x00003400ff007988 */ /* 0x0003e20008000818 */
[----:B------:R-:W-:Y:S05]  /*0820*/  @P2 BRA `(.L_x_19) ;  /* 0x0000000000182947 */ /* 0x000fea0003800000 */
[----:B-1----:R-:W1:Y:S01]  /*0830*/  LDS R0, [UR24+0x38] ;  /* 0x00003818ff007984 */ /* 0x002e620008000800 */
[----:B------:R-:W-:-:S05]  /*0840*/  IMAD.MOV.U32 R5, RZ, RZ, 0xff ;  /* 0x000000ffff057424 */ /* 0x000fca00078e00ff */
[----:B-1----:R-:W-:-:S05]  /*0850*/  LOP3.LUT R0, R0, 0xff, R5, 0xb8, !PT ;  /* 0x000000ff00007812 */ /* 0x002fca00078eb805 */
[----:B------:R4:W-:Y:S02]  /*0860*/  STS [UR24+0x38], R0 ;  /* 0x00003800ff007988 */ /* 0x0009e40008000818 */
.L_x_18:
[----:B------:R-:W-:Y:S05]  /*0870*/  BSYNC B1 ;  /* 0x0000000000017941 */ /* 0x000fea0003800000 */
.L_x_17:
[----:B------:R1:W-:Y:S02]  /*0880*/  @!P2 STS [UR24+0x20], R9 ;  /* 0x00002009ff00a988 */ /* 0x0003e40008000818 */
.L_x_19:
[----:B------:R-:W-:Y:S05]  /*0890*/  BSYNC B2 ;  /* 0x0000000000027941 */ /* 0x000fea0003800000 */
.L_x_16:
[----:B------:R-:W-:Y:S05]  /*08a0*/  WARPSYNC.ALL ;  /* 0x0000000000007948 */ /* 0x000fea0003800000 */
[----:B-1234-:R-:W1:Y:S01]  /*08b0*/  LDC R0, c[0x0][0x22c] ;  /* 0x00008b00ff007b82 */ /* 0x01ee620000000800 */
[----:B------:R-:W-:Y:S01]  /*08c0*/  BSSY B2, `(.L_x_20) ;  /* 0x0000010000027945 */ /* 0x000fe20003800000 */
[----:B-1----:R-:W-:-:S05]  /*08d0*/  VIADD R0, R0, 0xffffffff ;  /* 0xffffffff00007836 */ /* 0x002fca0000000000 */
[----:B------:R1:W-:Y:S01]  /*08e0*/  @!P2 STS [UR24+0x24], R0 ;  /* 0x00002400ff00a988 */ /* 0x0003e20008000818 */
[----:B------:R-:W-:Y:S05]  /*08f0*/  @P2 BRA `(.L_x_21) ;  /* 0x0000000000302947 */ /* 0x000fea0003800000 */
[----:B------:R-:W2:Y:S01]  /*0900*/  LDS R5, [UR24+0x34] ;  /* 0x00003418ff057984 */ /* 0x000ea20008000800 */
[----:B------:R-:W3:Y:S03]  /*0910*/  LDC.64 R10, c[0x0][0x240] ;  /* 0x00009000ff0a7b82 */ /* 0x000ee60000000a00 */
[----:B------:R-:W4:Y:S01]  /*0920*/  LDS R4, [UR24+0x1c] ;  /* 0x00001c18ff047984 */ /* 0x000f220008000800 */
[C---:B---3--:R-:W-:Y:S01]  /*0930*/  SHF.L.U64.HI R8, R10.reuse, 0x1, R11 ;  /* 0x000000010a087819 */ /* 0x048fe2000001020b */
[----:B------:R-:W-:-:S03]  /*0940*/  IMAD.SHL.U32 R7, R10, 0x2, RZ ;  /* 0x000000020a077824 */ /* 0x000fc600078e00ff */
[--C-:B------:R-:W-:Y:S02]  /*0950*/  SHF.R.U32.HI R9, RZ, 0x4, R8.reuse ;  /* 0x00000004ff097819 */ /* 0x100fe40000011608 */
[----:B------:R-:W-:-:S05]  /*0960*/  SHF.R.U64 R7, R7, 0x4, R8 ;  /* 0x0000000407077819 */ /* 0x000fca0000001208 */
[----:B------:R3:W-:Y:S01]  /*0970*/  STS [UR24+0xc], R7 ;  /* 0x00000c07ff007988 */ /* 0x0007e20008000818 */
[----:B--2---:R-:W-:Y:S02]  /*0980*/  LOP3.LUT R5, R5, 0x7, RZ, 0xb8, !PT ;  /* 0x0000000705057812 */ /* 0x004fe400078eb8ff */
[----:B----4-:R-:W-:-:S03]  /*0990*/  LOP3.LUT R4, R4, 0xf, R9, 0xb8, !PT ;  /* 0x0000000f04047812 */ /* 0x010fc600078eb809 */
[----:B------:R3:W-:Y:S04]  /*09a0*/  STS [UR24+0x34], R5 ;  /* 0x00003405ff007988 */ /* 0x0007e80008000818 */
[----:B------:R3:W-:Y:S02]  /*09b0*/  STS [UR24+0x1c], R4 ;  /* 0x00001c04ff007988 */ /* 0x0007e40008000818 */
.L_x_21:
[----:B------:R-:W-:Y:S05]  /*09c0*/  BSYNC B2 ;  /* 0x0000000000027941 */ /* 0x000fea0003800000 */
.L_x_20:
[----:B------:R-:W-:Y:S04]  /*09d0*/  BSSY B3, `(.L_x_22) ;  /* 0x000001a000037945 */ /* 0x000fe80003800000 */
[----:B------:R-:W-:Y:S04]  /*09e0*/  BSSY B2, `(.L_x_23) ;  /* 0x0000015000027945 */ /* 0x000fe80003800000 */
[----:B------:R-:W-:Y:S05]  /*09f0*/  @P2 BRA `(.L_x_24) ;  /* 0x0000000000202947 */ /* 0x000fea0003800000 */
[----:B---3--:R-:W2:Y:S02]  /*0a00*/  LDS R4, [UR24+0x34] ;  /* 0x00003418ff047984 */ /* 0x008ea40008000800 */
[----:B--2---:R-:W-:-:S05]  /*0a10*/  LOP3.LUT R4, R4, 0x38, RZ, 0xb8, !PT ;  /* 0x0000003804047812 */ /* 0x004fca00078eb8ff */
[----:B------:R2:W-:Y:S01]  /*0a20*/  STS [UR24+0x34], R4 ;  /* 0x00003404ff007988 */ /* 0x0005e20008000818 */
[----:B------:R-:W-:Y:S05]  /*0a30*/  @P2 BRA `(.L_x_25) ;  /* 0x0000000000202947 */ /* 0x000fea0003800000 */
[----:B--2---:R-:W2:Y:S01]  /*0a40*/  LDS R4, [UR24+0x8] ;  /* 0x00000818ff047984 */ /* 0x004ea20008000800 */
[----:B------:R-:W-:-:S05]  /*0a50*/  IMAD.MOV.U32 R5, RZ, RZ, 0x780 ;  /* 0x00000780ff057424 */ /* 0x000fca00078e00ff */
[----:B--2---:R-:W-:-:S05]  /*0a60*/  LOP3.LUT R4, R4, 0x300, R5, 0xd8, !PT ;  /* 0x0000030004047812 */ /* 0x004fca00078ed805 */
[----:B------:R2:W-:Y:S02]  /*0a70*/  STS [UR24+0x8], R4 ;  /* 0x00000804ff007988 */ /* 0x0005e40008000818 */
.L_x_24:
[----:B------:R-:W-:Y:S05]  /*0a80*/  @P2 BRA `(.L_x_26) ;  /* 0x0000000000282947 */ /* 0x000fea0003800000 */
[----:B--23--:R-:W2:Y:S02]  /*0a90*/  LDS R4, [UR24+0x8] ;  /* 0x00000818ff047984 */ /* 0x00cea40008000800 */
[----:B--2---:R-:W-:-:S05]  /*0aa0*/  LOP3.LUT R4, R4, 0x1800, RZ, 0xb8, !PT ;  /* 0x0000180004047812 */ /* 0x004fca00078eb8ff */
[----:B------:R3:W-:Y:S02]  /*0ab0*/  STS [UR24+0x8], R4 ;  /* 0x00000804ff007988 */ /* 0x0007e40008000818 */
.L_x_25:
[----:B------:R-:W-:Y:S05]  /*0ac0*/  @P2 BREAK B2 ;  /* 0x0000000000022942 */ /* 0x000fea0003800000 */
[----:B------:R-:W-:Y:S05]  /*0ad0*/  @P2 BRA `(.L_x_27) ;  /* 0x0000000000242947 */ /* 0x000fea0003800000 */
[----:B--23--:R-:W2:Y:S01]  /*0ae0*/  LDS R4, [UR24+0x8] ;  /* 0x00000818ff047984 */ /* 0x00cea20008000800 */
[----:B------:R-:W-:-:S05]  /*0af0*/  IMAD.MOV.U32 R5, RZ, RZ, 0x6000 ;  /* 0x00006000ff057424 */ /* 0x000fca00078e00ff */
[----:B--2---:R-:W-:-:S04]  /*0b00*/  LOP3.LUT R4, R4, 0x6000, R5, 0xd8, !PT ;  /* 0x0000600004047812 */ /* 0x004fc800078ed805 */
[----:B------:R-:W-:-:S05]  /*0b10*/  LOP3.LUT R4, R4, 0x400000, RZ, 0xb8, !PT ;  /* 0x0040000004047812 */ /* 0x000fca00078eb8ff */
[----:B------:R4:W-:Y:S02]  /*0b20*/  STS [UR24+0x8], R4 ;  /* 0x00000804ff007988 */ /* 0x0009e40008000818 */
.L_x_26:
[----:B------:R-:W-:Y:S05]  /*0b30*/  BSYNC B2 ;  /* 0x0000000000027941 */ /* 0x000fea0003800000 */
.L_x_23:
[----:B--234-:R-:W2:Y:S02]  /*0b40*/  @!P2 LDS R4, [UR24+0x8] ;  /* 0x00000818ff04a984 */ /* 0x01cea40008000800 */
[----:B--2---:R-:W-:-:S05]  /*0b50*/  @!P2 LOP3.LUT R4, R4, 0x8000, RZ, 0xb8, !PT ;  /* 0x000080000404a812 */ /* 0x004fca00078eb8ff */
[----:B------:R4:W-:Y:S02]  /*0b60*/  @!P2 STS [UR24+0x8], R4 ;  /* 0x00000804ff00a988 */ /* 0x0009e40008000818 */
.L_x_27:
[----:B------:R-:W-:Y:S05]  /*0b70*/  BSYNC B3 ;  /* 0x0000000000037941 */ /* 0x000fea0003800000 */
.L_x_22:
[----:B------:R-:W-:Y:S05]  /*0b80*/  WARPSYNC.ALL ;  /* 0x0000000000007948 */ /* 0x000fea0003800000 */
[----:B------:R-:W-:-:S04]  /*0b90*/  UIADD3 UR29, UR5, 0x80, URZ ;  /* 0x00000080051d7890 */ /* 0x000fc8000fffe03f */
[----:B------:R-:W-:-:S04]  /*0ba0*/  UIADD3 UR28, UP0, UR29, UR30, URZ ;  /* 0x0000001e1d1c7290 */ /* 0x000fc8000ff1e03f */
[----:B------:R-:W-:Y:S01]  /*0bb0*/  ULEA.HI.X.SX32 UR29, UR29, UR31, 0x1, UP0 ;  /* 0x0000001f1d1d7291 */ /* 0x000fe200080f0e3f */
[----:B------:R-:W-:Y:S11]  /*0bc0*/  @P0 BRA `(.L_x_28) ;  /* 0x0000000000280947 */ /* 0x000ff60003800000 */
[----:B--234-:R-:W2:Y:S01]  /*0bd0*/  S2R R4, SR_LANEID ;  /* 0x0000000000047919 */ /* 0x01cea20000000000 */
[----:B------:R-:W-:Y:S05]  /*0be0*/  WARPSYNC.ALL ;  /* 0x0000000000007948 */ /* 0x000fea0003800000 */
[----:B--2---:R-:W-:-:S05]  /*0bf0*/  IMAD.SHL.U32 R8, R4, 0x4, RZ ;  /* 0x0000000404087824 */ /* 0x004fca00078e00ff */
[----:B------:R-:W2:Y:S01]  /*0c00*/  LDS R7, [R8+UR24] ;  /* 0x0000001808077984 */ /* 0x000ea20008000800 */
[----:B------:R-:W-:-:S05]  /*0c10*/  IADD3 R4, P1, R8, UR28, RZ ;  /* 0x0000001c08047c10 */ /* 0x000fca000ff3e0ff */
[----:B------:R-:W-:-:S05]  /*0c20*/  IMAD.X R5, RZ, RZ, UR29, P1 ;  /* 0x0000001dff057e24 */ /* 0x000fca00088e06ff */
[----:B--2---:R2:W5:Y:S01]  /*0c30*/  ATOMG.E.EXCH.STRONG.GPU PT, RZ, [R4], R7 ;  /* 0x0000000704ff73a8 */ /* 0x00456200041ee100 */
[----:B------:R-:W-:-:S04]  /*0c40*/  DEPBAR {5,4,3,2,1,0} ;  /* 0x0000003f0000791a */ /* 0x000fc80000000000 */
[----:B------:R2:W-:Y:S01]  /*0c50*/  UTMACCTL.IV [UR28] ;  /* 0x000000001c0079b9 */ /* 0x0005e20008000000 */
[----:B------:R-:W-:Y:S01]  /*0c60*/  NOP ;  /* 0x0000000000007918 */ /* 0x000fe20000000000 */
.L_x_28:
[----:B------:R-:W-:Y:S05]  /*0c70*/  @P0 BRA `(.L_x_29) ;  /* 0x00000000000c0947 */ /* 0x000fea0003800000 */
[----:B------:R0:W-:Y:S01]  /*0c80*/  UTMACMDFLUSH ;  /* 0x00000000000079b7 */ /* 0x0001e20000000000 */
[----:B------:R-:W-:Y:S05]  /*0c90*/  @P0 BRA `(.L_x_29) ;  /* 0x0000000000040947 */ /* 0x000fea0003800000 */
[----:B------:R-:W-:-:S04]  /*0ca0*/  DEPBAR.LE SB0, 0x0 ;  /* 0x000080000000791a */ /* 0x000fc80000000000 */
.L_x_29:
[----:B------:R-:W-:Y:S05]  /*0cb0*/  WARPSYNC.ALL ;  /* 0x0000000000007948 */ /* 0x000fea0003800000 */
[----:B-----5:R-:W-:Y:S06]  /*0cc0*/  BAR.SYNC.DEFER_BLOCKING 0x0 ;  /* 0x0000000000007b1d */ /* 0x020fec0000010000 */
[----:B------:R-:W-:Y:S02]  /*0cd0*/  BSSY B3, `(.L_x_30) ;  /* 0x000000b000037945 */ /* 0x000fe40003800000 */
[----:B------:R-:W-:Y:S06]  /*0ce0*/  BAR.SYNC.DEFER_BLOCKING 0x0 ;  /* 0x0000000000007b1d */ /* 0x000fec0000010000 */
[----:B------:R1:W-:Y:S01]  /*0cf0*/  @!P0 STS [R12], RZ ;  /* 0x000000ff0c008388 */ /* 0x0003e20000000800 */
[----:B------:R-:W-:Y:S01]  /*0d00*/  NOP ;  /* 0x0000000000007918 */ /* 0x000fe20000000000 */
[----:B------:R-:W-:Y:S05]  /*0d10*/  @P2 BRA `(.L_x_31) ;  /* 0x0000000000182947 */ /* 0x000fea0003800000 */
[----:B--234-:R-:W2:Y:S01]  /*0d20*/  LDS R4, [UR24+0x8] ;  /* 0x00000818ff047984 */ /* 0x01cea20008000800 */
[----:B------:R-:W3:Y:S01]  /*0d30*/  LDC.64 R8, c[0x0][0x220] ;  /* 0x00008800ff087b82 */ /* 0x000ee20000000a00 */
[----:B------:R-:W-:Y:S02]  /*0d40*/  IMAD.MOV.U32 R5, RZ, RZ, 0x70 ;  /* 0x00000070ff057424 */ /* 0x000fe400078e00ff */
[----:B---3--:R3:W-:Y:S03]  /*0d50*/  STS.64 [UR24], R8 ;  /* 0x00000008ff007988 */ /* 0x0087e60008000a18 */
[----:B--2---:R-:W-:-:S05]  /*0d60*/  LOP3.LUT R4, R4, 0x10, R5, 0xd8, !PT ;  /* 0x0000001004047812 */ /* 0x004fca00078ed805 */
[----:B------:R3:W-:Y:S02]  /*0d70*/  STS [UR24+0x8], R4 ;  /* 0x00000804ff007988 */ /* 0x0007e40008000818 */
.L_x_31:
[----:B--2---:R-:W-:Y:S05]  /*0d80*/  BSYNC B3 ;  /* 0x0000000000037941 */ /* 0x004fea0003800000 */
.L_x_30:
[----:B------:R-:W-:Y:S04]  /*0d90*/  BSSY B4, `(.L_x_32) ;  /* 0x0000011000047945 */ /* 0x000fe80003800000 */
[----:B------:R-:W-:Y:S04]  /*0da0*/  BSSY B3, `(.L_x_33) ;  /* 0x000000e000037945 */ /* 0x000fe80003800000 */
[----:B------:R-:W-:Y:S05]  /*0db0*/  @P2 BRA `(.L_x_34) ;  /* 0x0000000000242947 */ /* 0x000fea0003800000 */
[----:B---34-:R-:W2:Y:S01]  /*0dc0*/  LDS R4, [UR24+0x34] ;  /* 0x00003418ff047984 */ /* 0x018ea20008000800 */
[----:B------:R-:W-:-:S05]  /*0dd0*/  IMAD.MOV.U32 R5, RZ, RZ, 0x3f000000 ;  /* 0x3f000000ff057424 */ /* 0x000fca00078e00ff */
[----:B--2---:R-:W-:-:S05]  /*0de0*/  LOP3.LUT R4, R4, 0xff000000, R5, 0xb8, !PT ;  /* 0xff00000004047812 */ /* 0x004fca00078eb805 */
[----:B------:R2:W-:Y:S01]  /*0df0*/  STS [UR24+0x34], R4 ;  /* 0x00003404ff007988 */ /* 0x0005e20008000818 */
[----:B------:R-:W-:Y:S05]  /*0e00*/  @P2 BRA `(.L_x_35) ;  /* 0x00000000001c2947 */ /* 0x000fea0003800000 */
[----:B--2---:R-:W2:Y:S01]  /*0e10*/  LDS R4, [UR24+0x38] ;  /* 0x00003818ff047984 */ /* 0x004ea20008000800 */
[----:B------:R-:W-:-:S05]  /*0e20*/  IMAD.MOV.U32 R5, RZ, RZ, 0xff ;  /* 0x000000ffff057424 */ /* 0x000fca00078e00ff */
[----:B--2---:R-:W-:-:S05]  /*0e30*/  LOP3.LUT R4, R4, 0xff, R5, 0xb8, !PT ;  /* 0x000000ff04047812 */ /* 0x004fca00078eb805 */
[----:B------:R2:W-:Y:S02]  /*0e40*/  STS [UR24+0x38], R4 ;  /* 0x00003804ff007988 */ /* 0x0005e40008000818 */
.L_x_34:
[----:B------:R-:W-:Y:S05]  /*0e50*/  @P2 BREAK B3 ;  /* 0x0000000000032942 */ /* 0x000fea0003800000 */
[----:B------:R-:W-:Y:S05]  /*0e60*/  @P2 BRA `(.L_x_36) ;  /* 0x00000000000c2947 */ /* 0x000fea0003800000 */
[----:B------:R1:W-:Y:S02]  /*0e70*/  STS [UR24+0x20], R0 ;  /* 0x00002000ff007988 */ /* 0x0003e40008000818 */
.L_x_35:
[----:B------:R-:W-:Y:S05]  /*0e80*/  BSYNC B3 ;  /* 0x0000000000037941 */ /* 0x000fea0003800000 */
.L_x_33:
[----:B------:R1:W-:Y:S02]  /*0e90*/  @!P2 STS [UR24+0x24], R6 ;  /* 0x00002406ff00a988 */ /* 0x0003e40008000818 */
.L_x_36:
[----:B------:R-:W-:Y:S05]  /*0ea0*/  BSYNC B4 ;  /* 0x0000000000047941 */ /* 0x000fea0003800000 */
.L_x_32:
[----:B------:R-:W-:Y:S05]  /*0eb0*/  WARPSYNC.ALL ;  /* 0x0000000000007948 */ /* 0x000fea0003800000 */
[----:B------:R-:W-:Y:S04]  /*0ec0*/  BSSY B4, `(.L_x_37) ;  /* 0x000000e000047945 */ /* 0x000fe80003800000 */
[----:B------:R-:W-:Y:S05]  /*0ed0*/  @P2 BRA `(.L_x_38) ;  /* 0x0000000000302947 */ /* 0x000fea0003800000 */
[----:B--234-:R-:W2:Y:S01]  /*0ee0*/  LDS R4, [UR24+0x34] ;  /* 0x00003418ff047984 */ /* 0x01cea20008000800 */
[----:B------:R-:W3:Y:S03]  /*0ef0*/  LDC.64 R8, c[0x0][0x248] ;  /* 0x00009200ff087b82 */ /* 0x000ee60000000a00 */
[----:B-1----:R-:W1:Y:S01]  /*0f00*/  LDS R0, [UR24+0x1c] ;  /* 0x00001c18ff007984 */ /* 0x002e620008000800 */
[C---:B---3--:R-:W-:Y:S01]  /*0f10*/  SHF.L.U64.HI R6, R8.reuse, 0x1, R9 ;  /* 0x0000000108067819 */ /* 0x048fe20000010209 */
[----:B------:R-:W-:-:S03]  /*0f20*/  IMAD.SHL.U32 R5, R8, 0x2, RZ ;  /* 0x0000000208057824 */ /* 0x000fc600078e00ff */
[--C-:B------:R-:W-:Y:S02]  /*0f30*/  SHF.R.U32.HI R7, RZ, 0x4, R6.reuse ;  /* 0x00000004ff077819 */ /* 0x100fe40000011606 */
[----:B------:R-:W-:-:S05]  /*0f40*/  SHF.R.U64 R5, R5, 0x4, R6 ;  /* 0x0000000405057819 */ /* 0x000fca0000001206 */
[----:B------:R3:W-:Y:S01]  /*0f50*/  STS [UR24+0xc], R5 ;  /* 0x00000c05ff007988 */ /* 0x0007e20008000818 */
[----:B--2---:R-:W-:Y:S02]  /*0f60*/  LOP3.LUT R4, R4, 0x7, RZ, 0xb8, !PT ;  /* 0x0000000704047812 */ /* 0x004fe400078eb8ff */
[----:B-1----:R-:W-:-:S03]  /*0f70*/  LOP3.LUT R0, R0, 0xf, R7, 0xb8, !PT ;  /* 0x0000000f00007812 */ /* 0x002fc600078eb807 */
[----:B------:R3:W-:Y:S04]  /*0f80*/  STS [UR24+0x34], R4 ;  /* 0x00003404ff007988 */ /* 0x0007e80008000818 */
[----:B------:R3:W-:Y:S02]  /*0f90*/  STS [UR24+0x1c], R0 ;  /* 0x00001c00ff007988 */ /* 0x0007e40008000818 */
.L_x_38:
[----:B------:R-:W-:Y:S05]  /*0fa0*/  BSYNC B4 ;  /* 0x0000000000047941 */ /* 0x000fea0003800000 */
.L_x_37:
[----:B------:R-:W-:Y:S04]  /*0fb0*/  BSSY B4, `(.L_x_39) ;  /* 0x000001a000047945 */ /* 0x000fe80003800000 */
[----:B------:R-:W-:Y:S04]  /*0fc0*/  BSSY B5, `(.L_x_40) ;  /* 0x0000015000057945 */ /* 0x000fe80003800000 */
[----:B------:R-:W-:Y:S05]  /*0fd0*/  @P2 BRA `(.L_x_41) ;  /* 0x0000000000202947 */ /* 0x000fea0003800000 */
[----:B-1-3--:R-:W1:Y:S02]  /*0fe0*/  LDS R0, [UR24+0x34] ;  /* 0x00003418ff007984 */ /* 0x00ae640008000800 */
[----:B-1----:R-:W-:-:S05]  /*0ff0*/  LOP3.LUT R0, R0, 0x38, RZ, 0xb8, !PT ;  /* 0x0000003800007812 */ /* 0x002fca00078eb8ff */
[----:B------:R1:W-:Y:S01]  /*1000*/  STS [UR24+0x34], R0 ;  /* 0x00003400ff007988 */ /* 0x0003e20008000818 */
[----:B------:R-:W-:Y:S05]  /*1010*/  @P2 BRA `(.L_x_42) ;  /* 0x0000000000202947 */ /* 0x000fea0003800000 */
[----:B-1----:R-:W1:Y:S01]  /*1020*/  LDS R0, [UR24+0x8] ;  /* 0x00000818ff007984 */ /* 0x002e620008000800 */
[----:B------:R-:W-:-:S05]  /*1030*/  IMAD.MOV.U32 R5, RZ, RZ, 0x780 ;  /* 0x00000780ff057424 */ /* 0x000fca00078e00ff */
[----:B-1----:R-:W-:-:S05]  /*1040*/  LOP3.LUT R0, R0, 0x300, R5, 0xd8, !PT ;  /* 0x0000030000007812 */ /* 0x002fca00078ed805 */
[----:B------:R1:W-:Y:S02]  /*1050*/  STS [UR24+0x8], R0 ;  /* 0x00000800ff007988 */ /* 0x0003e40008000818 */
.L_x_41:
[----:B------:R-:W-:Y:S05]  /*1060*/  @P2 BRA `(.L_x_43) ;  /* 0x0000000000282947 */ /* 0x000fea0003800000 */
[----:B-1-3--:R-:W1:Y:S02]  /*1070*/  LDS R0, [UR24+0x8] ;  /* 0x00000818ff007984 */ /* 0x00ae640008000800 */
[----:B-1----:R-:W-:-:S05]  /*1080*/  LOP3.LUT R0, R0, 0x1800, RZ, 0xb8, !PT ;  /* 0x0000180000007812 */ /* 0x002fca00078eb8ff */
[----:B------:R3:W-:Y:S02]  /*1090*/  STS [UR24+0x8], R0 ;  /* 0x00000800ff007988 */ /* 0x0007e40008000818 */
.L_x_42:
[----:B------:R-:W-:Y:S05]  /*10a0*/  @P2 BREAK B5 ;  /* 0x0000000000052942 */ /* 0x000fea0003800000 */
[----:B------:R-:W-:Y:S05]  /*10b0*/  @P2 BRA `(.L_x_44) ;  /* 0x0000000000242947 */ /* 0x000fea0003800000 */
[----:B-1-3--:R-:W1:Y:S01]  /*10c0*/  LDS R0, [UR24+0x8] ;  /* 0x00000818ff007984 */ /* 0x00ae620008000800 */
[----:B------:R-:W-:-:S05]  /*10d0*/  IMAD.MOV.U32 R5, RZ, RZ, 0x6000 ;  /* 0x00006000ff057424 */ /* 0x000fca00078e00ff */
[----:B-1----:R-:W-:-:S04]  /*10e0*/  LOP3.LUT R0, R0, 0x6000, R5, 0xd8, !PT ;  /* 0x0000600000007812 */ /* 0x002fc800078ed805 */
[----:B------:R-:W-:-:S05]  /*10f0*/  LOP3.LUT R0, R0, 0x400000, RZ, 0xb8, !PT ;  /* 0x0040000000007812 */ /* 0x000fca00078eb8ff */
[----:B------:R1:W-:Y:S02]  /*1100*/  STS [UR24+0x8], R0 ;  /* 0x00000800ff007988 */ /* 0x0003e40008000818 */
.L_x_43:
[----:B------:R-:W-:Y:S05]  /*1110*/  BSYNC B5 ;  /* 0x0000000000057941 */ /* 0x000fea0003800000 */
.L_x_40:
[----:B-1-3--:R-:W1:Y:S02]  /*1120*/  @!P2 LDS R0, [UR24+0x8] ;  /* 0x00000818ff00a984 */ /* 0x00ae640008000800 */
[----:B-1----:R-:W-:-:S05]  /*1130*/  @!P2 LOP3.LUT R0, R0, 0x8000, RZ, 0xb8, !PT ;  /* 0x000080000000a812 */ /* 0x002fca00078eb8ff */
[----:B------:R1:W-:Y:S02]  /*1140*/  @!P2 STS [UR24+0x8], R0 ;  /* 0x00000800ff00a988 */ /* 0x0003e40008000818 */
.L_x_44:
[----:B------:R-:W-:Y:S05]  /*1150*/  BSYNC B4 ;  /* 0x0000000000047941 */ /* 0x000fea0003800000 */
.L_x_39:
[----:B------:R-:W-:Y:S05]  /*1160*/  WARPSYNC.ALL ;  /* 0x0000000000007948 */ /* 0x000fea0003800000 */
[----:B------:R1:W-:Y:S01]  /*1170*/  STL [R1], RZ ;  /* 0x000000ff01007387 */ /* 0x0003e20000100800 */
[----:B------:R-:W-:Y:S01]  /*1180*/  UIADD3 UR5, UR5, 0x100, URZ ;  /* 0x0000010005057890 */ /* 0x000fe2000fffe03f */
[----:B------:R-:W-:Y:S02]  /*1190*/  ISETP.GE.AND P1, PT, R13, 0x1, PT ;  /* 0x000000010d00780c */ /* 0x000fe40003f26270 */
[----:B------:R-:W-:Y:S01]  /*11a0*/  SHF.R.U32.HI R6, RZ, 0x5, R3 ;  /* 0x00000005ff067819 */ /* 0x000fe20000011603 */
[----:B------:R-:W-:-:S04]  /*11b0*/  UIADD3 UR30, UP0, UR5, UR30, URZ ;  /* 0x0000001e051e7290 */ /* 0x000fc8000ff1e03f */
[----:B------:R-:W-:Y:S01]  /*11c0*/  ULEA.HI.X.SX32 UR31, UR5, UR31, 0x1, UP0 ;  /* 0x0000001f051f7291 */ /* 0x000fe200080f0e3f */
[----:B-1----:R-:W-:Y:S11]  /*11d0*/  @P0 BRA `(.L_x_45) ;  /* 0x0000000000280947 */ /* 0x002ff60003800000 */
[----:B---3--:R-:W1:Y:S01]  /*11e0*/  S2R R0, SR_LANEID ;  /* 0x0000000000007919 */ /* 0x008e620000000000 */
[----:B------:R-:W-:Y:S05]  /*11f0*/  WARPSYNC.ALL ;  /* 0x0000000000007948 */ /* 0x000fea0003800000 */
[----:B-1----:R-:W-:-:S05]  /*1200*/  IMAD.SHL.U32 R0, R0, 0x4, RZ ;  /* 0x0000000400007824 */ /* 0x002fca00078e00ff */
[----:B------:R-:W1:Y:S01]  /*1210*/  LDS R7, [R0+UR24] ;  /* 0x0000001800077984 */ /* 0x000e620008000800 */
[----:B--2-4-:R-:W-:-:S05]  /*1220*/  IADD3 R4, P3, R0, UR30, RZ ;  /* 0x0000001e00047c10 */ /* 0x014fca000ff7e0ff */
[----:B------:R-:W-:-:S05]  /*1230*/  IMAD.X R5, RZ, RZ, UR31, P3 ;  /* 0x0000001fff057e24 */ /* 0x000fca00098e06ff */
[----:B-1----:R1:W5:Y:S01]  /*1240*/  ATOMG.E.EXCH.STRONG.GPU PT, RZ, [R4], R7 ;  /* 0x0000000704ff73a8 */ /* 0x00236200041ee100 */
[----:B------:R-:W-:-:S04]  /*1250*/  DEPBAR {5,4,3,2,1,0} ;  /* 0x0000003f0000791a */ /* 0x000fc80000000000 */
[----:B------:R1:W-:Y:S01]  /*1260*/  UTMACCTL.IV [UR30] ;  /* 0x000000001e0079b9 */ /* 0x0003e20008000000 */
[----:B------:R-:W-:Y:S01]  /*1270*/  NOP ;  /* 0x0000000000007918 */ /* 0x000fe20000000000 */
.L_x_45:
[----:B------:R-:W-:Y:S05]  /*1280*/  @P0 BRA `(.L_x_46) ;  /* 0x00000000000c0947 */ /* 0x000fea0003800000 */
[----:B------:R0:W-:Y:S01]  /*1290*/  UTMACMDFLUSH ;  /* 0x00000000000079b7 */ /* 0x0001e20000000000 */
[----:B------:R-:W-:Y:S05]  /*12a0*/  @P0 BRA `(.L_x_46) ;  /* 0x0000000000040947 */ /* 0x000fea0003800000 */
[----:B------:R-:W-:-:S04]  /*12b0*/  DEPBAR.LE SB0, 0x0 ;  /* 0x000080000000791a */ /* 0x000fc80000000000 */
.L_x_46:
[----:B------:R1:W-:Y:S01]  /*12c0*/  STL [R1+0x4], RZ ;  /* 0x000004ff01007387 */ /* 0x0003e20000100800 */
[----:B------:R-:W-:Y:S05]  /*12d0*/  WARPSYNC.ALL ;  /* 0x0000000000007948 */ /* 0x000fea0003800000 */
[----:B------:R1:W-:Y:S01]  /*12e0*/  STL [R1+0x8], RZ ;  /* 0x000008ff01007387 */ /* 0x0003e20000100800 */
[----:B-----5:R-:W-:Y:S01]  /*12f0*/  VOTEU.ALL UP3, P2 ;  /* 0x00000000003f7886 */ /* 0x020fe20001060000 */
[----:B------:R-:W-:Y:S01]  /*1300*/  UMOV UR6, 0x1 ;  /* 0x0000000100067882 */ /* 0x000fe20000000000 */
[----:B------:R-:W-:Y:S01]  /*1310*/  VOTEU.ALL UP2, P2 ;  /* 0x00000000003f7886 */ /* 0x000fe20001040000 */
[----:B------:R1:W-:Y:S01]  /*1320*/  STL [R1+0xc], RZ ;  /* 0x00000cff01007387 */ /* 0x0003e20000100800 */
[----:B------:R-:W-:Y:S01]  /*1330*/  VOTEU.ALL UP1, P2 ;  /* 0x00000000003f7886 */ /* 0x000fe20001020000 */
[----:B------:R-:W-:-:S04]  /*1340*/  @!UP3 UIADD3 UR8, -UR6, 0x100000, URZ ;  /* 0x001000000608b890 */ /* 0x000fc8000fffe13f */
[----:B------:R-:W-:Y:S02]  /*1350*/  @!UP3 USHF.L.U32 UR9, UR8, 0xb, URZ ;  /* 0x0000000b0809b899 */ /* 0x000fe4000800063f */
[----:B------:R-:W-:Y:S01]  /*1360*/  @!UP3 USHF.L.U32 UR8, UR8, 0x1, URZ ;  /* 0x000000010808b899 */ /* 0x000fe2000800063f */
[----:B------:R-:W-:Y:S01]  /*1370*/  R2UR UR25, R6 ;  /* 0x00000000061972ca */ /* 0x000fe200000e0000 */
[----:B------:R1:W-:Y:S01]  /*1380*/  STL [R1+0x10], RZ ;  /* 0x000010ff01007387 */ /* 0x0003e20000100800 */
[----:B------:R-:W-:-:S04]  /*1390*/  @!UP3 UIADD3 UR12, -UR6, 0x100000, URZ ;  /* 0x00100000060cb890 */ /* 0x000fc8000fffe13f */
[----:B------:R-:W-:Y:S02]  /*13a0*/  @!UP3 USHF.L.U32 UR13, UR12, 0xb, URZ ;  /* 0x0000000b0c0db899 */ /* 0x000fe4000800063f */
[----:B------:R-:W-:Y:S01]  /*13b0*/  @!UP3 USHF.L.U32 UR12, UR12, 0x1, URZ ;  /* 0x000000010c0cb899 */ /* 0x000fe2000800063f */
[----:B------:R-:W-:Y:S01]  /*13c0*/  CS2R R24, SRZ ;  /* 0x0000000000187805 */ /* 0x000fe2000001ff00 */
[----:B------:R-:W-:-:S04]  /*13d0*/  @!UP3 UIADD3 UR16, -UR6, 0x100000, URZ ;  /* 0x001000000610b890 */ /* 0x000fc8000fffe13f */
[----:B------:R-:W-:Y:S02]  /*13e0*/  @!UP3 USHF.L.U32 UR17, UR16, 0xb, URZ ;  /* 0x0000000b1011b899 */ /* 0x000fe4000800063f */
[----:B------:R-:W-:Y:S01]  /*13f0*/  @!UP3 USHF.L.U32 UR16, UR16, 0x1, URZ ;  /* 0x000000011010b899 */ /* 0x000fe2000800063f */
[----:B------:R1:W-:Y:S01]  /*1400*/  STL [R1+0x14], RZ ;  /* 0x000014ff01007387 */ /* 0x0003e20000100800 */
[----:B------:R-:W-:Y:S01]  /*1410*/  VOTEU.ALL UP0, P2 ;  /* 0x00000000003f7886 */ /* 0x000fe20001000000 */
[----:B------:R-:W-:-:S04]  /*1420*/  @!UP3 UIADD3 UR6, -UR6, 0x100000, URZ ;  /* 0x001000000606b890 */ /* 0x000fc8000fffe13f */
[----:B------:R-:W-:Y:S02]  /*1430*/  @!UP3 USHF.L.U32 UR7, UR6, 0xb, URZ ;  /* 0x0000000b0607b899 */ /* 0x000fe4000800063f */
[----:B------:R-:W-:Y:S01]  /*1440*/  @!UP3 USHF.L.U32 UR6, UR6, 0x1, URZ ;  /* 0x000000010606b899 */ /* 0x000fe2000800063f */
[----:B------:R-:W-:Y:S01]  /*1450*/  CS2R R26, SRZ ;  /* 0x00000000001a7805 */ /* 0x000fe2000001ff00 */
[----:B------:R1:W-:Y:S01]  /*1460*/  STL [R1+0x18], RZ ;  /* 0x000018ff01007387 */ /* 0x0003e20000100800 */
[----:B------:R-:W-:Y:S01]  /*1470*/  VOTEU.ALL UP3, P2 ;  /* 0x00000000003f7886 */ /* 0x000fe20001060000 */
[----:B------:R-:W-:Y:S01]  /*1480*/  USHF.L.U32 UR15, UR40, 0x8, URZ ;  /* 0x00000008280f7899 */ /* 0x000fe2000800063f */
[----:B------:R-:W-:Y:S01]  /*1490*/  CS2R R28, SRZ ;  /* 0x00000000001c7805 */ /* 0x000fe2000001ff00 */
[----:B------:R1:W-:Y:S01]  /*14a0*/  STL [R1+0x1c], RZ ;  /* 0x00001cff01007387 */ /* 0x0003e20000100800 */
[----:B------:R-:W-:Y:S01]  /*14b0*/  USHF.L.U32 UR11, UR41, 0x8, URZ ;  /* 0x00000008290b7899 */ /* 0x000fe2000800063f */
[----:B------:R-:W-:-:S02]  /*14c0*/  CS2R R30, SRZ ;  /* 0x00000000001e7805 */ /* 0x000fc4000001ff00 */
[----:B------:R-:W-:Y:S01]  /*14d0*/  CS2R R32, SRZ ;  /* 0x0000000000207805 */ /* 0x000fe2000001ff00 */
[----:B------:R1:W-:Y:S01]  /*14e0*/  STL [R1+0x20], RZ ;  /* 0x000020ff01007387 */ /* 0x0003e20000100800 */
[----:B------:R-:W-:Y:S02]  /*14f0*/  CS2R R34, SRZ ;  /* 0x0000000000227805 */ /* 0x000fe4000001ff00 */
[----:B------:R-:W-:Y:S02]  /*1500*/  CS2R R36, SRZ ;  /* 0x0000000000247805 */ /* 0x000fe4000001ff00 */
[----:B------:R-:W-:Y:S01]  /*1510*/  CS2R R38, SRZ ;  /* 0x0000000000267805 */ /* 0x000fe2000001ff00 */
[----:B------:R1:W-:Y:S01]  /*1520*/  STL [R1+0x24], RZ ;  /* 0x000024ff01007387 */ /* 0x0003e20000100800 */
[----:B------:R-:W-:Y:S02]  /*1530*/  CS2R R40, SRZ ;  /* 0x0000000000287805 */ /* 0x000fe4000001ff00 */
        /* <DEDUP_REMOVED lines=72> */
[----:B------:R-:W-:Y:S01]  /*19c0*/  CS2R R150, SRZ ;  /* 0x0000000000967805 */ /* 0x000fe2000001ff00 */
[----:B------:R1:W-:Y:S04]  /*19d0*/  STL [R1+0x70], RZ ;  /* 0x000070ff01007387 */ /* 0x0003e80000100800 */
        /* <DEDUP_REMOVED lines=16> */
[----:B------:R1:W-:Y:S01]  /*1ae0*/  STL [R1+0xb4], RZ ;  /* 0x0000b4ff01007387 */ /* 0x0003e20000100800 */
[----:B------:R-:W-:Y:S06]  /*1af0*/  BAR.SYNC.DEFER_BLOCKING 0x0 ;  /* 0x0000000000007b1d */ /* 0x000fec0000010000 */
[----:B------:R1:W-:Y:S04]  /*1b00*/  STL [R1+0xb8], RZ ;  /* 0x0000b8ff01007387 */ /* 0x0003e80000100800 */
[----:B------:R1:W-:Y:S04]  /*1b10*/  STL [R1+0xbc], RZ ;  /* 0x0000bcff01007387 */ /* 0x0003e80000100800 */
[----:B------:R1:W-:Y:S04]  /*1b20*/  STL [R1+0xc0], RZ ;  /* 0x0000c0ff01007387 */ /* 0x0003e80000100800 */
[----:B------:R1:W-:Y:S04]  /*1b30*/  STL [R1+0xc4], RZ ;  /* 0x0000c4ff01007387 */ /* 0x0003e80000100800 */
[----:B------:R1:W-:Y:S04]  /*1b40*/  STL [R1+0xc8], RZ ;  /* 0x0000c8ff01007387 */ /* 0x0003e80000100800 */
[----:B------:R-:W2:Y:S02]  /*1b50*/  FENCE.VIEW.ASYNC.S ;  /* 0x00000000000073c6 */ /* 0x000ea40000000000 */
[----:B--2---:R1:W2:Y:S02]  /*1b60*/  @!UP2 SYNCS.EXCH.64 URZ, [UR24+0x40000], UR8 ;  /* 0x04000008183fa5b2 */ /* 0x0042a40008000100 */
        /* <DEDUP_REMOVED lines=20> */
[----:B--2---:R-:W-:Y:S06]  /*1cb0*/  BAR.SYNC.DEFER_BLOCKING 0x0 ;  /* 0x0000000000007b1d */ /* 0x004fec0000010000 */
[----:B------:R1:W-:Y:S04]  /*1cc0*/  STL [R1+0x11c], RZ ;  /* 0x00011cff01007387 */ /* 0x0003e80000100800 */
[----:B------:R1:W-:Y:S04]  /*1cd0*/  STL [R1+0x120], RZ ;  /* 0x000120ff01007387 */ /* 0x0003e80000100800 */
[----:B------:R1:W-:Y:S04]  /*1ce0*/  STL [R1+0x124], RZ ;  /* 0x000124ff01007387 */ /* 0x0003e80000100800 */
[----:B------:R1:W-:Y:S04]  /*1cf0*/  STL [R1+0x128], RZ ;  /* 0x000128ff01007387 */ /* 0x0003e80000100800 */
[----:B------:R1:W-:Y:S01]  /*1d00*/  STL [R1+0x12c], RZ ;  /* 0x00012cff01007387 */ /* 0x0003e20000100800 */
[----:B------:R1:W2:Y:S03]  /*1d10*/  @!UP1 SYNCS.EXCH.64 URZ, [UR24+0x40008], UR12 ;  /* 0x0400080c183f95b2 */ /* 0x0002a60008000100 */
        /* <DEDUP_REMOVED lines=55> */
[----:B------:R1:W-:Y:S01]  /*2090*/  STL [R1+0x1fc], RZ ;  /* 0x0001fcff01007387 */ /* 0x0003e20000100800 */
[----:B------:R-:W-:Y:S05]  /*20a0*/  @!P1 BRA `(.L_x_47) ;  /* 0x0000001800fc9947 */ /* 0x000fea0003800000 */
[----:B------:R1:W-:Y:S01]  /*20b0*/  STL [R1], RZ ;  /* 0x000000ff01007387 */ /* 0x0003e20000100800 */
[----:B------:R-:W-:Y:S02]  /*20c0*/  CS2R R24, SRZ ;  /* 0x0000000000187805 */ /* 0x000fe4000001ff00 */
[----:B------:R-:W-:Y:S02]  /*20d0*/  CS2R R26, SRZ ;  /* 0x00000000001a7805 */ /* 0x000fe4000001ff00 */
[----:B------:R-:W-:Y:S01]  /*20e0*/  CS2R R28, SRZ ;  /* 0x00000000001c7805 */ /* 0x000fe2000001ff00 */
[----:B------:R1:W-:Y:S01]  /*20f0*/  STL [R1+0x4], RZ ;  /* 0x000004ff01007387 */ /* 0x0003e20000100800 */
[----:B------:R-:W-:Y:S02]  /*2100*/  CS2R R30, SRZ ;  /* 0x00000000001e7805 */ /* 0x000fe4000001ff00 */
[----:B------:R-:W-:Y:S02]  /*2110*/  CS2R R32, SRZ ;  /* 0x0000000000207805 */ /* 0x000fe4000001ff00 */
[----:B------:R-:W-:Y:S01]  /*2120*/  CS2R R34, SRZ ;  /* 0x0000000000227805 */ /* 0x000fe2000001ff00 */
[----:B------:R1:W-:Y:S01]  /*2130*/  STL [R1+0x8], RZ ;  /* 0x000008ff01007387 */ /* 0x0003e20000100800 */
[----:B------:R-:W-:-:S02]  /*2140*/  CS2R R36, SRZ ;  /* 0x0000000000247805 */ /* 0x000fc4000001ff00 */
        /* <DEDUP_REMOVED lines=75> */
[----:B------:R-:W-:Y:S01]  /*2600*/  CS2R R150, SRZ ;  /* 0x0000000000967805 */ /* 0x000fe2000001ff00 */
[----:B------:R-:W-:Y:S01]  /*2610*/  UMOV UR5, URZ ;  /* 0x0000003f00057c82 */ /* 0x000fe20008000000 */
[----:B------:R-:W-:Y:S01]  /*2620*/  UMOV UR10, URZ ;  /* 0x0000003f000a7c82 */ /* 0x000fe20008000000 */
        /* <DEDUP_REMOVED lines=105> */
[----:B------:R1:W-:Y:S02]  /*2cc0*/  STL [R1+0x1fc], RZ ;  /* 0x0001fcff01007387 */ /* 0x0003e40000100800 */
.L_x_49:
[----:B--2---:R-:W-:Y:S01]  /*2cd0*/  BAR.SYNC.DEFER_BLOCKING 0x0 ;  /* 0x0000000000007b1d */ /* 0x004fe20000010000 */
[----:B------:R-:W-:Y:S01]  /*2ce0*/  ULEA UR18, UR5, UR24, 0x3 ;  /* 0x0000001805127291 */ /* 0x000fe2000f8e183f */
[----:B---3--:R-:W-:Y:S01]  /*2cf0*/  @!P2 IMAD.MOV.U32 R0, RZ, RZ, 0x10000 ;  /* 0x00010000ff00a424 */ /* 0x008fe200078e00ff */
[----:B------:R-:W-:Y:S01]  /*2d00*/  ELECT P0, URZ, PT ;  /* 0x00000000003f782f */ /* 0x000fe20003800000 */
[----:B-1----:R-:W-:-:S03]  /*2d10*/  ULEA UR8, UR5, UR24, 0xf ;  /* 0x0000001805087291 */ /* 0x002fc6000f8e783f */
[----:B------:R-:W-:Y:S02]  /*2d20*/  ISETP.LT.U32.AND P0, PT, R2, 0x20, P0 ;  /* 0x000000200200780c */ /* 0x000fe40000701070 */
[----:B------:R-:W-:Y:S01]  /*2d30*/  ELECT P1, URZ, PT ;  /* 0x00000000003f782f */ /* 0x000fe20003820000 */
[----:B------:R-:W-:-:S03]  /*2d40*/  UIADD3 UR12, UR8, 0x20000, URZ ;  /* 0x00020000080c7890 */ /* 0x000fc6000fffe03f */
[----:B------:R-:W-:Y:S01]  /*2d50*/  ISETP.LT.U32.AND P1, PT, R2, 0x20, P1 ;  /* 0x000000200200780c */ /* 0x000fe20000f21070 */
[----:B------:R-:W-:-:S06]  /*2d60*/  UMOV UR14, UR10 ;  /* 0x0000000a000e7c82 */ /* 0x000fcc0008000000 */
[----:B------:R-:W-:Y:S01]  /*2d70*/  VOTEU.ANY UP0, P0 ;  /* 0x00000000003f7886 */ /* 0x000fe20000000100 */
[----:B------:R-:W-:Y:S01]  /*2d80*/  VOTEU.ANY UP2, P0 ;  /* 0x00000000003f7886 */ /* 0x000fe20000040100 */
[----:B------:R1:W-:Y:S01]  /*2d90*/  @!P2 SYNCS.ARRIVE.TRANS64 RZ, [UR18+0x40000], R0 ;  /* 0x04000000ffffa9a7 */ /* 0x0003e20008000012 */
[----:B------:R2:W-:Y:S06]  /*2da0*/  MEMBAR.ALL.CTA ;  /* 0x0000000000007992 */ /* 0x0005ec0000008000 */
[----:B--2---:R-:W2:Y:S01]  /*2db0*/  FENCE.VIEW.ASYNC.S ;  /* 0x00000000000073c6 */ /* 0x004ea20000000000 */
[----:B------:R-:W-:Y:S01]  /*2dc0*/  @UP0 UIADD3 UR9, UR18, 0x40000, URZ ;  /* 0x0004000012090890 */ /* 0x000fe2000fffe03f */
[----:B------:R-:W-:Y:S01]  /*2dd0*/  @UP0 UMOV UR6, UR26 ;  /* 0x0000001a00060c82 */ /* 0x000fe20008000000 */
[----:B------:R-:W-:Y:S01]  /*2de0*/  @UP0 UMOV UR7, UR27 ;  /* 0x0000001b00070c82 */ /* 0x000fe20008000000 */
[----:B--2---:R-:W-:Y:S01]  /*2df0*/  VOTEU.ANY UP1, P1 ;  /* 0x00000000003f7886 */ /* 0x004fe20000820100 */
[----:B------:R-:W-:Y:S01]  /*2e00*/  VOTEU.ANY UP3, P1 ;  /* 0x00000000003f7886 */ /* 0x000fe20000860100 */
[----:B-1----:R-:W-:-:S03]  /*2e10*/  IMAD.U32 R0, RZ, RZ, UR4 ;  /* 0x00000004ff007e24 */ /* 0x002fc6000f8e00ff */
[----:B------:R-:W-:Y:S01]  /*2e20*/  @UP1 UIADD3 UR13, UR18, 0x40000, URZ ;  /* 0x00040000120d1890 */ /* 0x000fe2000fffe03f */
[----:B------:R-:W-:Y:S01]  /*2e30*/  @UP1 UMOV UR16, UR28 ;  /* 0x0000001c00101c82 */ /* 0x000fe20008000000 */
[----:B------:R-:W-:Y:S01]  /*2e40*/  @UP1 UMOV UR17, UR29 ;  /* 0x0000001d00111c82 */ /* 0x000fe20008000000 */
[----:B------:R-:W-:Y:S01]  /*2e50*/  SHF.L.U32 R0, R0, 0x1f, RZ ;  /* 0x0000001f00007819 */ /* 0x000fe200000006ff */
[----:B------:R-:W-:Y:S06]  /*2e60*/  BAR.SYNC.DEFER_BLOCKING 0x0 ;  /* 0x0000000000007b1d */ /* 0x000fec0000010000 */
[----:B------:R1:W-:Y:S02]  /*2e70*/  @UP2 UTMALDG.2D [UR8], [UR6] ;  /* 0x00000008060025b4 */ /* 0x0003e40008008000 */
[----:B------:R-:W-:Y:S06]  /*2e80*/  BAR.SYNC.DEFER_BLOCKING 0x0 ;  /* 0x0000000000007b1d */ /* 0x000fec0000010000 */
[----:B------:R1:W-:Y:S02]  /*2e90*/  @UP3 UTMALDG.2D [UR12], [UR16] ;  /* 0x0000000c100035b4 */ /* 0x0003e40008008000 */
[----:B------:R-:W-:Y:S06]  /*2ea0*/  BAR.SYNC.DEFER_BLOCKING 0x0 ;  /* 0x0000000000007b1d */ /* 0x000fec0000010000 */
[----:B------:R-:W2:Y:S02]  /*2eb0*/  SYNCS.PHASECHK.TRANS64.TRYWAIT P0, [UR18+0x40000], R0 ;  /* 0x04000000ff0075a7 */ /* 0x000ea40008000152 */
[----:B-12---:R-:W-:Y:S05]  /*2ec0*/  @!P0 BRA `(.L_x_48) ;  /* 0x0000002000bc8947 */ /* 0x006fea0003800000 */
.L_x_50:
[----:B------:R-:W-:Y:S01]  /*2ed0*/  STL.64 [R1+0x268], R150 ;  /* 0x0002689601007387 */ /* 0x000fe20000100a00 */
[----:B------:R-:W-:Y:S01]  /*2ee0*/  USHF.L.U32 UR6, UR25, 0x7, URZ ;  /* 0x0000000719067899 */ /* 0x000fe2000800063f */
[----:B------:R-:W1:Y:S02]  /*2ef0*/  LDC R0, c[0x0][0x230] ;  /* 0x00008c00ff007b82 */ /* 0x000e640000000800 */
[----:B------:R-:W-:Y:S04]  /*2f00*/  STL.64 [R1+0x260], R148 ;  /* 0x0002609401007387 */ /* 0x000fe80000100a00 */
        /* <DEDUP_REMOVED lines=11> */
[----:B------:R2:W-:Y:S04]  /*2fc0*/  STL.64 [R1+0x200], R124 ;  /* 0x0002007c01007387 */ /* 0x0005e80000100a00 */
[----:B--2---:R-:W2:Y:S04]  /*2fd0*/  LDL.LU.64 R124, [R1] ;  /* 0x00000000017c7983 */ /* 0x004ea80000300a00 */
[----:B------:R-:W2:Y:S04]  /*2fe0*/  LDL.LU.64 R126, [R1+0x8] ;  /* 0x00000800017e7983 */ /* 0x000ea80000300a00 */
        /* <DEDUP_REMOVED lines=61> */
[----:B------:R-:W2:Y:S01]  /*33c0*/  LDL.LU.64 R250, [R1+0x1f8] ;  /* 0x0001f80001fa7983 */ /* 0x000ea20000300a00 */
[----:B------:R-:W-:-:S02]  /*33d0*/  ULOP3.LUT UR6, UR6, 0x200, URZ, 0xc0, !UPT ;  /* 0x0000020006067892 */ /* 0x000fc4000f8ec03f */
[----:B------:R-:W-:Y:S02]  /*33e0*/  USHF.R.U32.HI UR18, URZ, 0x4, UR12 ;  /* 0x000000043f127899 */ /* 0x000fe4000801160c */
[----:B------:R-:W-:Y:S02]  /*33f0*/  ULEA.HI UR6, UR8, UR6, URZ, 0x1c ;  /* 0x0000000608067291 */ /* 0x000fe4000f8fe03f */
[----:B------:R-:W-:Y:S02]  /*3400*/  USGXT.U32 UR18, UR18, 0xe ;  /* 0x0000000e1212789a */ /* 0x000fe40008000000 */
[----:B------:R-:W-:Y:S01]  /*3410*/  ULOP3.LUT UR16, UR6, 0x3fff, URZ, 0xc0, !UPT ;  /* 0x00003fff06107892 */ /* 0x000fe2000f8ec03f */
[----:B------:R-:W-:Y:S01]  /*3420*/  UMOV UR19, 0x40000040 ;  /* 0x4000004000137882 */ /* 0x000fe20000000000 */
[----:B------:R-:W-:Y:S02]  /*3430*/  UMOV UR17, 0x40000040 ;  /* 0x4000004000117882 */ /* 0x000fe40000000000 */
[----:B------:R-:W-:-:S02]  /*3440*/  UIADD3 UR20, UP0, UR16, 0x2, URZ ;  /* 0x0000000210147890 */ /* 0x000fc4000ff1e03f */
[----:B------:R-:W-:Y:S01]  /*3450*/  UIADD3 UR22, UP1, UR18, 0x2, URZ ;  /* 0x0000000212167890 */ /* 0x000fe2000ff3e03f */
[----:B------:R-:W-:Y:S01]  /*3460*/  UMOV UR6, URZ ;  /* 0x0000003f00067c82 */ /* 0x000fe20008000000 */
[----:B------:R-:W-:Y:S01]  /*3470*/  UMOV UR7, URZ ;  /* 0x0000003f00077c82 */ /* 0x000fe20008000000 */
[----:B------:R-:W-:Y:S02]  /*3480*/  UIADD3.X UR21, UR6, 0x40000040, URZ, UP0, !UPT ;  /* 0x4000004006157890 */ /* 0x000fe400087fe43f */
[----:B------:R-:W-:Y:S02]  /*3490*/  UIADD3.X UR23, UR7, 0x40000040, URZ, UP1, !UPT ;  /* 0x4000004007177890 */ /* 0x000fe40008ffe43f */
[----:B------:R-:W-:Y:S02]  /*34a0*/  UIADD3.64 UR36, UR20, 0x2, URZ ;  /* 0x0000000214247897 */ /* 0x000fe4000fffe03f */
[----:B------:R-:W-:Y:S02]  /*34b0*/  UIADD3.64 UR38, UR22, 0x2, URZ ;  /* 0x0000000216267897 */ /* 0x000fe4000fffe03f */
[----:B------:R-:W-:-:S02]  /*34c0*/  UIADD3.64 UR32, UR20, 0x4, URZ ;  /* 0x0000000414207897 */ /* 0x000fc4000fffe03f */
[----:B------:R-:W-:Y:S01]  /*34d0*/  UIADD3.64 UR34, UR22, 0x4, URZ ;  /* 0x0000000416227897 */ /* 0x000fe2000fffe03f */
[----:B--2---:R-:W-:-:S06]  /*34e0*/  WARPGROUP.ARRIVE ;  /* 0x00000000000079c5 */ /* 0x004fcc0000000000 */
[----:B------:R-:W-:Y:S03]  /*34f0*/  HGMMA.64x256x16.F32 R124, gdesc[UR16], R124, gsb0 ;  /* 0x03e00000107c79f0 */ /* 0x000fe6000800087c */
[----:B------:R-:W-:Y:S02]  /*3500*/  WARPGROUP.DEPBAR.LE gsb0, 0x0 ;  /* 0x00008000000079c5 */ /* 0x000fe40000010000 */
[----:B------:R-:W-:-:S15]  /*3510*/  WARPGROUP.ARRIVE ;  /* 0x00000000000079c5 */ /* 0x000fde0000000000 */
[----:B------:R-:W-:-:S08]  /*3520*/  NOP ;  /* 0x0000000000007918 */ /* 0x000fd00000000000 */
        /* <DEDUP_REMOVED lines=10> */
[----:B------:R-:W-:Y:S04]  /*35d0*/  STL.64 [R1], R124 ;  /* 0x0000007c01007387 */ /* 0x000fe80000100a00 */
        /* <DEDUP_REMOVED lines=63> */
[----:B--2---:R-:W2:Y:S04]  /*39d0*/  LDL.LU.64 R150, [R1+0x268] ;  /* 0x0002680001967983 */ /* 0x004ea80000300a00 */
        /* <DEDUP_REMOVED lines=13> */
[----:B------:R-:W-:-:S02]  /*3ab0*/  UIADD3.64 UR16, UR20, 0x3fe, URZ ;  /* 0x000003fe14107897 */ /* 0x000fc4000fffe03f */
[----:B------:R-:W-:Y:S02]  /*3ac0*/  UIADD3.64 UR36, UR20, 0x402, URZ ;  /* 0x0000040214247897 */ /* 0x000fe4000fffe03f */
[----:B------:R-:W-:Y:S02]  /*3ad0*/  UIADD3 UR10, UR10, 0x40, URZ ;  /* 0x000000400a0a7890 */ /* 0x000fe4000fffe03f */
[----:B------:R-:W-:-:S04]  /*3ae0*/  UIADD3 UR5, UR5, 0x1, URZ ;  /* 0x0000000105057890 */ /* 0x000fc8000fffe03f */
[----:B-1----:R-:W-:Y:S01]  /*3af0*/  ISETP.LE.AND P0, PT, R0, UR10, PT ;  /* 0x0000000a00007c0c */ /* 0x002fe2000bf03270 */
[----:B------:R-:W-:-:S04]  /*3b00*/  UISETP.NE.U32.AND UP0, UPT, UR5, 0x4, UPT ;  /* 0x000000040500788c */ /* 0x000fc8000bf05070 */
[----:B------:R-:W-:Y:S02]  /*3b10*/  USEL UR6, URZ, 0x1, UP0 ;  /* 0x000000013f067887 */ /* 0x000fe40008000000 */
[----:B------:R-:W-:Y:S02]  /*3b20*/  USEL UR5, UR5, URZ, UP0 ;  /* 0x0000003f05057287 */ /* 0x000fe40008000000 */
[----:B------:R-:W-:Y:S01]  /*3b30*/  ULOP3.LUT UR4, UR4, UR6, URZ, 0x3c, !UPT ;  /* 0x0000000604047292 */ /* 0x000fe2000f8e3c3f */
[----:B--2---:R-:W-:-:S06]  /*3b40*/  WARPGROUP.ARRIVE ;  /* 0x00000000000079c5 */ /* 0x004fcc0000000000 */
[----:B------:R-:W-:Y:S01]  /*3b50*/  HGMMA.64x256x16.F32 R24, gdesc[UR16], R24, gsb0 ;  /* 0x03e00000101879f0 */ /* 0x000fe20008000818 */
[----:B------:R-:W-:Y:S01]  /*3b60*/  UIADD3.64 UR16, UR20, 0x400, URZ ;  /* 0x0000040014107897 */ /* 0x000fe2000fffe03f */
[----:B------:R-:W-:Y:S01]  /*3b70*/  UMOV UR18, UR22 ;  /* 0x0000001600127c82 */ /* 0x000fe20008000000 */
[----:B------:R-:W-:Y:S01]  /*3b80*/  UMOV UR19, UR23 ;  /* 0x0000001700137c82 */ /* 0x000fe20008000000 */
[----:B------:R-:W-:Y:S01]  /*3b90*/  UIADD3.64 UR20, UR20, 0x404, URZ ;  /* 0x0000040414147897 */ /* 0x000fe2000fffe03f */
[----:B------:R-:W-:Y:S01]  /*3ba0*/  UMOV UR22, UR34 ;  /* 0x0000002200167c82 */ /* 0x000fe20008000000 */
[----:B------:R-:W-:Y:S01]  /*3bb0*/  UMOV UR23, UR35 ;  /* 0x0000002300177c82 */ /* 0x000fe20008000000 */
[----:B------:R-:W-:Y:S02]  /*3bc0*/  WARPGROUP.DEPBAR.LE gsb0, 0x0 ;  /* 0x00008000000079c5 */ /* 0x000fe40000010000 */
[----:B------:R-:W-:-:S15]  /*3bd0*/  WARPGROUP.ARRIVE ;  /* 0x00000000000079c5 */ /* 0x000fde0000000000 */
[----:B------:R-:W-:-:S04]  /*3be0*/  NOP ;  /* 0x0000000000007918 */ /* 0x000fc80000000000 */
        /* <DEDUP_REMOVED lines=10> */
[----:B---3--:R-:W-:Y:S05]  /*3c90*/  @!P0 BRA `(.L_x_49) ;  /* 0xfffffff0000c8947 */ /* 0x008fea000383ffff */
.L_x_47:
[----:B------:R5:W-:Y:S04]  /*3ca0*/  STL [R1+0x20c], R148 ;  /* 0x00020c9401007387 */ /* 0x000be80000100800 */
[----:B------:R-:W3:Y:S01]  /*3cb0*/  LDL.LU R8, [R1] ;  /* 0x0000000001087983 */ /* 0x000ee20000300800 */
[----:B--2---:R-:W-:Y:S06]  /*3cc0*/  BAR.SYNC.DEFER_BLOCKING 0x0 ;  /* 0x0000000000007b1d */ /* 0x004fec0000010000 */
[----:B-----5:R-:W2:Y:S04]  /*3cd0*/  LDL.LU R148, [R1+0x4] ;  /* 0x0000040001947983 */ /* 0x020ea80000300800 */
[----:B------:R5:W-:Y:S04]  /*3ce0*/  STL [R1+0x208], R149 ;  /* 0x0002089501007387 */ /* 0x000be80000100800 */
[----:B-----5:R-:W5:Y:S01]  /*3cf0*/  LDL.LU R149, [R1+0xc] ;  /* 0x00000c0001957983 */ /* 0x020f620000300800 */
[----:B------:R-:W4:Y:S03]  /*3d00*/  @!P2 SYNCS.CCTL.IV [UR24+0x40000] ;  /* 0x04000000ff00a9b1 */ /* 0x000f260008000018 */
[----:B------:R-:W5:Y:S04]  /*3d10*/  LDL.LU R9, [R1+0x8] ;  /* 0x0000080001097983 */ /* 0x000f680000300800 */
[----:B------:R1:W-:Y:S01]  /*3d20*/  STL [R1+0x204], R150 ;  /* 0x0002049601007387 */ /* 0x0003e20000100800 */
[----:B----4-:R-:W-:Y:S06]  /*3d30*/  BAR.SYNC.DEFER_BLOCKING 0x0 ;  /* 0x0000000000007b1d */ /* 0x010fec0000010000 */
[----:B-1----:R-:W4:Y:S04]  /*3d40*/  LDL.LU R150, [R1+0x14] ;  /* 0x0000140001967983 */ /* 0x002f280000300800 */
[----:B------:R-:W4:Y:S04]  /*3d50*/  LDL.LU R10, [R1+0x10] ;  /* 0x00001000010a7983 */ /* 0x000f280000300800 */
[----:B------:R1:W-:Y:S01]  /*3d60*/  STL [R1+0x200], R151 ;  /* 0x0002009701007387 */ /* 0x0003e20000100800 */
[----:B------:R-:W1:Y:S02]  /*3d70*/  @!P2 SYNCS.CCTL.IV [UR24+0x40008] ;  /* 0x04000800ff00a9b1 */ /* 0x000e640008000018 */
[----:B-1----:R-:W-:Y:S06]  /*3d80*/  BAR.SYNC.DEFER_BLOCKING 0x0 ;  /* 0x0000000000007b1d */ /* 0x002fec0000010000 */
[----:B------:R-:W4:Y:S04]  /*3d90*/  LDL.LU R151, [R1+0x1c] ;  /* 0x00001c0001977983 */ /* 0x000f280000300800 */
[----:B------:R-:W4:Y:S04]  /*3da0*/  LDL.LU R11, [R1+0x18] ;  /* 0x00001800010b7983 */ /* 0x000f280000300800 */
[----:B------:R-:W4:Y:S04]  /*3db0*/  LDL.LU R3, [R1+0x24] ;  /* 0x0000240001037983 */ /* 0x000f280000300800 */
[----:B------:R-:W4:Y:S04]  /*3dc0*/  LDL.LU R4, [R1+0x20] ;  /* 0x0000200001047983 */ /* 0x000f280000300800 */
[----:B------:R-:W4:Y:S01]  /*3dd0*/  LDL.LU R2, [R1+0x2c] ;  /* 0x00002c0001027983 */ /* 0x000f220000300800 */
[----:B------:R-:W1:Y:S03]  /*3de0*/  @!P2 SYNCS.CCTL.IV [UR24+0x40010] ;  /* 0x04001000ff00a9b1 */ /* 0x000e660008000018 */
[----:B------:R-:W4:Y:S04]  /*3df0*/  LDL.LU R5, [R1+0x28] ;  /* 0x0000280001057983 */ /* 0x000f280000300800 */
        /* <DEDUP_REMOVED lines=105> */
[----:B---3--:R-:W3:Y:S04]  /*4490*/  LDL.LU R0, [R1+0x1d0] ;  /* 0x0001d00001007983 */ /* 0x008ee80000300800 */
[----:B------:R-:W3:Y:S04]  /*44a0*/  LDL.LU R200, [R1+0x1dc] ;  /* 0x0001dc0001c87983 */ /* 0x000ee80000300800 */
[----:B------:R-:W3:Y:S04]  /*44b0*/  LDL.LU R191, [R1+0x1d8] ;  /* 0x0001d80001bf7983 */ /* 0x000ee80000300800 */
[----:B------:R-:W3:Y:S04]  /*44c0*/  LDL.LU R197, [R1+0x1e4] ;  /* 0x0001e40001c57983 */ /* 0x000ee80000300800 */
[----:B------:R-:W3:Y:S04]  /*44d0*/  LDL.LU R192, [R1+0x1e0] ;  /* 0x0001e00001c07983 */ /* 0x000ee80000300800 */
[----:B------:R-:W3:Y:S04]  /*44e0*/  LDL.LU R199, [R1+0x1ec] ;  /* 0x0001ec0001c77983 */ /* 0x000ee80000300800 */
[----:B------:R-:W3:Y:S01]  /*44f0*/  LDL.LU R193, [R1+0x1e8] ;  /* 0x0001e80001c17983 */ /* 0x000ee20000300800 */
[----:B--2---:R-:W-:-:S03]  /*4500*/  F2FP.F16.F32.PACK_AB R8, R148, R8 ;  /* 0x000000089408723e */ /* 0x004fc600000000ff */
[----:B------:R-:W2:Y:S01]  /*4510*/  LDL.LU R198, [R1+0x1f4] ;  /* 0x0001f40001c67983 */ /* 0x000ea20000300800 */
[----:B-----5:R-:W-:-:S03]  /*4520*/  F2FP.F16.F32.PACK_AB R9, R149, R9 ;  /* 0x000000099509723e */ /* 0x020fc600000000ff */
[----:B------:R-:W2:Y:S01]  /*4530*/  LDL.LU R194, [R1+0x1f0] ;  /* 0x0001f00001c27983 */ /* 0x000ea20000300800 */
[----:B----4-:R-:W-:-:S03]  /*4540*/  F2FP.F16.F32.PACK_AB R10, R150, R10 ;  /* 0x0000000a960a723e */ /* 0x010fc600000000ff */
[----:B------:R-:W4:Y:S01]  /*4550*/  LDL.LU R196, [R1+0x1fc] ;  /* 0x0001fc0001c47983 */ /* 0x000f220000300800 */
[----:B------:R-:W-:-:S03]  /*4560*/  F2FP.F16.F32.PACK_AB R11, R151, R11 ;  /* 0x0000000b970b723e */ /* 0x000fc600000000ff */
[----:B------:R-:W4:Y:S04]  /*4570*/  LDL.LU R195, [R1+0x1f8] ;  /* 0x0001f80001c37983 */ /* 0x000f280000300800 */
[----:B------:R-:W5:Y:S04]  /*4580*/  LDL.LU R148, [R1+0x20c] ;  /* 0x00020c0001947983 */ /* 0x000f680000300800 */
[----:B------:R-:W5:Y:S04]  /*4590*/  LDL.LU R149, [R1+0x208] ;  /* 0x0002080001957983 */ /* 0x000f680000300800 */
[----:B------:R-:W5:Y:S04]  /*45a0*/  LDL.LU R150, [R1+0x204] ;  /* 0x0002040001967983 */ /* 0x000f680000300800 */
[----:B------:R-:W5:Y:S01]  /*45b0*/  LDL.LU R151, [R1+0x200] ;  /* 0x0002000001977983 */ /* 0x000f620000300800 */
[----:B------:R-:W-:-:S02]  /*45c0*/  F2FP.F16.F32.PACK_AB R4, R3, R4 ;  /* 0x000000040304723e */ /* 0x000fc400000000ff */
[----:B------:R-:W-:Y:S02]  /*45d0*/  ELECT P0, URZ, PT ;  /* 0x00000000003f782f */ /* 0x000fe40003800000 */
[----:B------:R-:W-:Y:S01]  /*45e0*/  F2FP.F16.F32.PACK_AB R5, R2, R5 ;  /* 0x000000050205723e */ /* 0x000fe200000000ff */
[----:B------:R-:W1:Y:S01]  /*45f0*/  S2R R3, SR_TID.X ;  /* 0x0000000000037919 */ /* 0x000e620000002100 */
[----:B------:R-:W-:Y:S01]  /*4600*/  F2FP.F16.F32.PACK_AB R20, R242, R20 ;  /* 0x00000014f214723e */ /* 0x000fe200000000ff */
[----:B------:R-:W-:Y:S01]  /*4610*/  ULOP3.LUT UR25, UR25, 0x3, URZ, 0xc0, !UPT ;  /* 0x0000000319197892 */ /* 0x000fe2000f8ec03f */
[----:B------:R-:W-:Y:S01]  /*4620*/  F2FP.F16.F32.PACK_AB R21, R241, R21 ;  /* 0x00000015f115723e */ /* 0x000fe200000000ff */
[----:B-1----:R-:W-:Y:S01]  /*4630*/  BAR.SYNC.DEFER_BLOCKING 0x0 ;  /* 0x0000000000007b1d */ /* 0x002fe20000010000 */
[----:B------:R-:W-:Y:S01]  /*4640*/  F2FP.F16.F32.PACK_AB R22, R240, R22 ;  /* 0x00000016f016723e */ /* 0x000fe200000000ff */
[----:B------:R-:W-:Y:S01]  /*4650*/  ULEA UR9, UR25, UR15, 0x6 ;  /* 0x0000000f19097291 */ /* 0x000fe2000f8e303f */
[----:B------:R-:W-:Y:S01]  /*4660*/  F2FP.F16.F32.PACK_AB R23, R239, R23 ;  /* 0x00000017ef17723e */ /* 0x000fe200000000ff */
[----:B------:R-:W-:Y:S01]  /*4670*/  ULEA UR8, UR25, UR24, 0xf ;  /* 0x0000001819087291 */ /* 0x000fe2000f8e783f */
[----:B------:R-:W-:Y:S01]  /*4680*/  F2FP.F16.F32.PACK_AB R24, R25, R24 ;  /* 0x000000181918723e */ /* 0x000fe200000000ff */
[----:B------:R-:W-:Y:S01]  /*4690*/  UMOV UR10, UR11 ;  /* 0x0000000b000a7c82 */ /* 0x000fe20008000000 */
[----:B------:R-:W-:-:S02]  /*46a0*/  F2FP.F16.F32.PACK_AB R25, R27, R26 ;  /* 0x0000001a1b19723e */ /* 0x000fc400000000ff */
[----:B------:R-:W-:Y:S02]  /*46b0*/  F2FP.F16.F32.PACK_AB R56, R57, R56 ;  /* 0x000000383938723e */ /* 0x000fe400000000ff */
[----:B------:R-:W-:Y:S02]  /*46c0*/  F2FP.F16.F32.PACK_AB R26, R29, R28 ;  /* 0x0000001c1d1a723e */ /* 0x000fe400000000ff */
[----:B------:R-:W-:Y:S02]  /*46d0*/  F2FP.F16.F32.PACK_AB R27, R31, R30 ;  /* 0x0000001e1f1b723e */ /* 0x000fe400000000ff */
[----:B------:R-:W-:Y:S02]  /*46e0*/  F2FP.F16.F32.PACK_AB R57, R59, R58 ;  /* 0x0000003a3b39723e */ /* 0x000fe400000000ff */
[----:B------:R-:W-:Y:S02]  /*46f0*/  F2FP.F16.F32.PACK_AB R88, R89, R88 ;  /* 0x000000585958723e */ /* 0x000fe400000000ff */
[----:B------:R-:W-:-:S02]  /*4700*/  F2FP.F16.F32.PACK_AB R58, R61, R60 ;  /* 0x0000003c3d3a723e */ /* 0x000fc400000000ff */
[----:B------:R-:W-:Y:S02]  /*4710*/  F2FP.F16.F32.PACK_AB R59, R63, R62 ;  /* 0x0000003e3f3b723e */ /* 0x000fe400000000ff */
[----:B------:R-:W-:Y:S01]  /*4720*/  F2FP.F16.F32.PACK_AB R89, R91, R90 ;  /* 0x0000005a5b59723e */ /* 0x000fe200000000ff */
[----:B------:R-:W1:Y:S01]  /*4730*/  @!P2 SYNCS.CCTL.IV [UR24+0x40018] ;  /* 0x04001800ff00a9b1 */ /* 0x000e620008000018 */
[----:B------:R-:W-:Y:S02]  /*4740*/  F2FP.F16.F32.PACK_AB R120, R121, R120 ;  /* 0x000000787978723e */ /* 0x000fe400000000ff */
[----:B------:R-:W-:Y:S02]  /*4750*/  F2FP.F16.F32.PACK_AB R90, R93, R92 ;  /* 0x0000005c5d5a723e */ /* 0x000fe400000000ff */
[----:B------:R-:W-:Y:S02]  /*4760*/  LOP3.LUT R2, R3, 0xff, RZ, 0xc0, !PT ;  /* 0x000000ff03027812 */ /* 0x000fe400078ec0ff */
[----:B------:R-:W-:-:S02]  /*4770*/  F2FP.F16.F32.PACK_AB R164, R226, R164 ;  /* 0x000000a4e2a4723e */ /* 0x000fc400000000ff */
[----:B------:R-:W-:Y:S02]  /*4780*/  ISETP.LT.U32.AND P0, PT, R2, 0x80, P0 ;  /* 0x000000800200780c */ /* 0x000fe40000701070 */
[----:B------:R-:W-:Y:S02]  /*4790*/  F2FP.F16.F32.PACK_AB R91, R95, R94 ;  /* 0x0000005e5f5b723e */ /* 0x000fe400000000ff */
[----:B------:R-:W-:Y:S02]  /*47a0*/  F2FP.F16.F32.PACK_AB R165, R225, R165 ;  /* 0x000000a5e1a5723e */ /* 0x000fe400000000ff */
[----:B------:R-:W-:Y:S02]  /*47b0*/  F2FP.F16.F32.PACK_AB R121, R123, R122 ;  /* 0x0000007a7b79723e */ /* 0x000fe400000000ff */
[----:B------:R-:W-:Y:S02]  /*47c0*/  F2FP.F16.F32.PACK_AB R122, R125, R124 ;  /* 0x0000007c7d7a723e */ /* 0x000fe400000000ff */
[----:B------:R-:W-:-:S02]  /*47d0*/  F2FP.F16.F32.PACK_AB R123, R127, R126 ;  /* 0x0000007e7f7b723e */ /* 0x000fc400000000ff */
[----:B------:R-:W-:Y:S01]  /*47e0*/  F2FP.F16.F32.PACK_AB R166, R224, R166 ;  /* 0x000000a6e0a6723e */ /* 0x000fe200000000ff */
[----:B------:R-:W-:Y:S01]  /*47f0*/  VOTEU.ANY UP0, P0 ;  /* 0x00000000003f7886 */ /* 0x000fe20000000100 */
[----:B------:R-:W-:Y:S01]  /*4800*/  F2FP.F16.F32.PACK_AB R6, R252, R6 ;  /* 0x00000006fc06723e */ /* 0x000fe200000000ff */
[----:B------:R-:W-:Y:S01]  /*4810*/  VOTEU.ANY UP1, P0 ;  /* 0x00000000003f7886 */ /* 0x000fe20000020100 */
[----:B------:R-:W-:Y:S02]  /*4820*/  F2FP.F16.F32.PACK_AB R7, R251, R7 ;  /* 0x00000007fb07723e */ /* 0x000fe400000000ff */
[----:B------:R-:W-:Y:S01]  /*4830*/  F2FP.F16.F32.PACK_AB R152, R238, R152 ;  /* 0x00000098ee98723e */ /* 0x000fe200000000ff */
[----:B------:R-:W-:Y:S01]  /*4840*/  @UP0 UMOV UR6, UR30 ;  /* 0x0000001e00060c82 */ /* 0x000fe20008000000 */
[----:B------:R-:W-:Y:S01]  /*4850*/  F2FP.F16.F32.PACK_AB R167, R223, R167 ;  /* 0x000000a7dfa7723e */ /* 0x000fe200000000ff */
[----:B------:R-:W-:Y:S01]  /*4860*/  @UP0 UMOV UR7, UR31 ;  /* 0x0000001f00070c82 */ /* 0x000fe20008000000 */
        /* <DEDUP_REMOVED lines=87> */
[----:B---3--:R-:W-:Y:S01]  /*4de0*/  F2FP.F16.F32.PACK_AB R190, R190, R0 ;  /* 0x00000000bebe723e */ /* 0x008fe200000000ff */
[----:B------:R-:W-:-:S05]  /*4df0*/  IMAD.SHL.U32 R0, R3, 0x80, RZ ;  /* 0x0000008003007824 */ /* 0x000fca00078e00ff */
[----:B------:R-:W-:Y:S02]  /*4e00*/  LOP3.LUT R0, R0, 0x780, RZ, 0xc0, !PT ;  /* 0x0000078000007812 */ /* 0x000fe400078ec0ff */
[----:B------:R-:W-:Y:S02]  /*4e10*/  F2FP.F16.F32.PACK_AB R191, R200, R191 ;  /* 0x000000bfc8bf723e */ /* 0x000fe400000000ff */
[----:B------:R-:W-:Y:S01]  /*4e20*/  F2FP.F16.F32.PACK_AB R192, R197, R192 ;  /* 0x000000c0c5c0723e */ /* 0x000fe200000000ff */
[----:B------:R-:W-:-:S05]  /*4e30*/  IMAD.SHL.U32 R197, R3, 0x10, RZ ;  /* 0x0000001003c57824 */ /* 0x000fca00078e00ff */
[----:B------:R-:W-:Y:S02]  /*4e40*/  LOP3.LUT R0, R0, 0x70, R197, 0xf8, !PT ;  /* 0x0000007000007812 */ /* 0x000fe400078ef8c5 */
[----:B------:R-:W-:Y:S02]  /*4e50*/  F2FP.F16.F32.PACK_AB R193, R199, R193 ;  /* 0x000000c1c7c1723e */ /* 0x000fe400000000ff */
[----:B------:R-:W-:Y:S01]  /*4e60*/  LOP3.LUT R0, R0, 0x10, R3, 0x78, !PT ;  /* 0x0000001000007812 */ /* 0x000fe200078e7803 */
[----:B------:R-:W-:-:S05]  /*4e70*/  IMAD.SHL.U32 R3, R3, 0x40, RZ ;  /* 0x0000004003037824 */ /* 0x000fca00078e00ff */
[----:B------:R-:W-:Y:S02]  /*4e80*/  LOP3.LUT R0, R0, 0x3800, R3, 0xf8, !PT ;  /* 0x0000380000007812 */ /* 0x000fe400078ef803 */
[----:B--2---:R-:W-:Y:S02]  /*4e90*/  F2FP.F16.F32.PACK_AB R194, R198, R194 ;  /* 0x000000c2c6c2723e */ /* 0x004fe400000000ff */
[C---:B------:R-:W-:Y:S01]  /*4ea0*/  LOP3.LUT R3, R0.reuse, 0x20, RZ, 0x3c, !PT ;  /* 0x0000002000037812 */ /* 0x040fe200078e3cff */
[----:B------:R-:W-:Y:S01]  /*4eb0*/  VIADD R2, R0, UR24 ;  /* 0x0000001800027c36 */ /* 0x000fe20008000000 */
[----:B----4-:R-:W-:-:S03]  /*4ec0*/  F2FP.F16.F32.PACK_AB R195, R196, R195 ;  /* 0x000000c3c4c3723e */ /* 0x010fc600000000ff */
[----:B------:R-:W-:Y:S01]  /*4ed0*/  VIADD R3, R3, UR24 ;  /* 0x0000001803037c36 */ /* 0x000fe20008000000 */
[----:B-1----:R1:W-:Y:S04]  /*4ee0*/  STSM.16.M88.4 [R2], R8 ;  /* 0x0000000802007844 */ /* 0x0023e80000000200 */
[----:B------:R-:W-:Y:S01]  /*4ef0*/  STSM.16.M88.4 [R2+0x8000], R20 ;  /* 0x0080001402007844 */ /* 0x000fe20000000200 */
[----:B-----5:R-:W-:-:S03]  /*4f00*/  F2FP.F16.F32.PACK_AB R146, R149, R148 ;  /* 0x000000949592723e */ /* 0x020fc600000000ff */
[----:B------:R-:W-:Y:S04]  /*4f10*/  STSM.16.M88.4 [R2+0x10000], R164 ;  /* 0x010000a402007844 */ /* 0x000fe80000000200 */
[----:B------:R-:W-:Y:S01]  /*4f20*/  STSM.16.M88.4 [R2+0x18000], R180 ;  /* 0x018000b402007844 */ /* 0x000fe20000000200 */
[----:B------:R-:W-:-:S03]  /*4f30*/  F2FP.F16.F32.PACK_AB R147, R151, R150 ;  /* 0x000000969793723e */ /* 0x000fc600000000ff */
[----:B------:R-:W-:Y:S01]  /*4f40*/  STSM.16.M88.4 [R2+0x4000], R24 ;  /* 0x0040001802007844 */ /* 0x000fe20000000200 */
[C---:B-1----:R-:W-:Y:S02]  /*4f50*/  LOP3.LUT R8, R0.reuse, 0x40, RZ, 0x3c, !PT ;  /* 0x0000004000087812 */ /* 0x042fe400078e3cff */
[----:B------:R-:W-:Y:S01]  /*4f60*/  LOP3.LUT R0, R0, 0x60, RZ, 0x3c, !PT ;  /* 0x0000006000007812 */ /* 0x000fe200078e3cff */
[----:B------:R-:W-:Y:S02]  /*4f70*/  STSM.16.M88.4 [R2+0xc000], R56 ;  /* 0x00c0003802007844 */ /* 0x000fe40000000200 */
[----:B------:R-:W-:Y:S02]  /*4f80*/  VIADD R8, R8, UR24 ;  /* 0x0000001808087c36 */ /* 0x000fe40008000000 */
[----:B------:R-:W-:Y:S01]  /*4f90*/  STSM.16.M88.4 [R2+0x14000], R88 ;  /* 0x0140005802007844 */ /* 0x000fe20000000200 */
[----:B------:R-:W-:-:S03]  /*4fa0*/  VIADD R0, R0, UR24 ;  /* 0x0000001800007c36 */ /* 0x000fc60008000000 */
[----:B------:R-:W-:Y:S04]  /*4fb0*/  STSM.16.M88.4 [R2+0x1c000], R120 ;  /* 0x01c0007802007844 */ /* 0x000fe80000000200 */
[----:B------:R-:W-:Y:S04]  /*4fc0*/  STSM.16.M88.4 [R3], R4 ;  /* 0x0000000403007844 */ /* 0x000fe80000000200 */
[----:B------:R-:W-:Y:S04]  /*4fd0*/  STSM.16.M88.4 [R3+0x8000], R152 ;  /* 0x0080009803007844 */ /* 0x000fe80000000200 */
[----:B------:R-:W-:Y:S04]  /*4fe0*/  STSM.16.M88.4 [R3+0x10000], R168 ;  /* 0x010000a803007844 */ /* 0x000fe80000000200 */
[----:B------:R-:W-:Y:S04]  /*4ff0*/  STSM.16.M88.4 [R3+0x18000], R184 ;  /* 0x018000b803007844 */ /* 0x000fe80000000200 */
[----:B------:R-:W-:Y:S04]  /*5000*/  STSM.16.M88.4 [R3+0x4000], R32 ;  /* 0x0040002003007844 */ /* 0x000fe80000000200 */
[----:B------:R-:W-:Y:S04]  /*5010*/  STSM.16.M88.4 [R3+0xc000], R64 ;  /* 0x00c0004003007844 */ /* 0x000fe80000000200 */
[----:B------:R-:W-:Y:S04]  /*5020*/  STSM.16.M88.4 [R3+0x14000], R96 ;  /* 0x0140006003007844 */ /* 0x000fe80000000200 */
        /* <DEDUP_REMOVED lines=16> */
[----:B------:R-:W-:Y:S01]  /*5130*/  STSM.16.M88.4 [R0+0x1c000], R144 ;  /* 0x01c0009000007844 */ /* 0x000fe20000000200 */
[----:B------:R1:W-:Y:S06]  /*5140*/  MEMBAR.ALL.CTA ;  /* 0x0000000000007992 */ /* 0x0003ec0000008000 */
[----:B-1----:R-:W1:Y:S02]  /*5150*/  FENCE.VIEW.ASYNC.S ;  /* 0x00000000000073c6 */ /* 0x002e640000000000 */
[----:B-1----:R-:W-:Y:S06]  /*5160*/  BAR.SYNC.DEFER_BLOCKING 0x0 ;  /* 0x0000000000007b1d */ /* 0x002fec0000010000 */
[----:B------:R1:W-:Y:S01]  /*5170*/  @UP1 UTMASTG.2D [UR8], [UR6] ;  /* 0x00000008060013b5 */ /* 0x0003e20008008000 */
[----:B------:R0:W-:Y:S01]  /*5180*/  UTMACMDFLUSH ;  /* 0x00000000000079b7 */ /* 0x0001e20000000000 */
[----:B------:R-:W-:-:S04]  /*5190*/  DEPBAR.LE SB0, 0x0 ;  /* 0x000080000000791a */ /* 0x000fc80000000000 */
[----:B------:R-:W-:Y:S06]  /*51a0*/  BAR.SYNC.DEFER_BLOCKING 0x0 ;  /* 0x0000000000007b1d */ /* 0x000fec0000010000 */
[----:B-1----:R-:W-:Y:S05]  /*51b0*/  EXIT ;  /* 0x000000000000794d */ /* 0x002fea0003800000 */
.L_x_48:
[----:B------:R-:W1:Y:S02]  /*51c0*/  SYNCS.PHASECHK.TRANS64.TRYWAIT P0, [UR18+0x40000], R0 ;  /* 0x04000000ff0075a7 */ /* 0x000e640008000152 */
[----:B-1----:R-:W-:Y:S05]  /*51d0*/  @!P0 BRA `(.L_x_48) ;  /* 0xfffffffc00f88947 */ /* 0x002fea000383ffff */
[----:B------:R-:W-:Y:S05]  /*51e0*/  BRA `(.L_x_50) ;  /* 0xffffffdc00387947 */ /* 0x000fea000383ffff */
.L_x_51:
[----:B------:R-:W-:-:S00]  /*51f0*/  BRA `(.L_x_51) ;  /* 0xfffffffc00fc7947 */ /* 0x000fc0000383ffff */
[----:B------:R-:W-:-:S00]  /*5200*/  NOP ;  /* 0x0000000000007918 */ /* 0x000fc00000000000 */
[----:B------:R-:W-:-:S00]  /*5210*/  NOP ;  /* 0x0000000000007918 */ /* 0x000fc00000000000 */
[----:B------:R-:W-:-:S00]  /*5220*/  NOP ;  /* 0x0000000000007918 */ /* 0x000fc00000000000 */
[----:B------:R-:W-:-:S00]  /*5230*/  NOP ;  /* 0x0000000000007918 */ /* 0x000fc00000000000 */
[----:B------:R-:W-:-:S00]  /*5240*/  NOP ;  /* 0x0000000000007918 */ /* 0x000fc00000000000 */
[----:B------:R-:W-:-:S00]  /*5250*/  NOP ;  /* 0x0000000000007918 */ /* 0x000fc00000000000 */
[----:B------:R-:W-:-:S00]  /*5260*/  NOP ;  /* 0x0000000000007918 */ /* 0x000fc00000000000 */
[----:B------:R-:W-:-:S00]  /*5270*/  NOP ;  /* 0x0000000000007918 */ /* 0x000fc00000000000 */
.L_x_52:


//--------------------- .nv.shared.gluon_wgmma    --------------------------
	.section	.nv.shared.gluon_wgmma,"aw",@nobits
	.sectionflags	@""
	.align	16
	.zero		1024


//--------------------- .nv.shared.reserved.0     --------------------------
	.section	.nv.shared.reserved.0,"aw",@nobits
	.weak		__nv_reservedSMEM_offset_0_alias
	.size		__nv_reservedSMEM_offset_0_alias, 0, 0
	.other		__nv_reservedSMEM_offset_0_alias,@"STO_CUDA_RESERVED_SHARED STV_DEFAULT"
__nv_reservedSMEM_offset_0_alias:
	.zero		0


//--------------------- .nv.constant0.gluon_wgmma --------------------------
	.section	.nv.constant0.gluon_wgmma,"a",@progbits
	.sectionflags	@""
	.align	4
.nv.constant0.gluon_wgmma:
	.zero		608


//--------------------- SYMBOLS --------------------------

	.type		.nv.reservedSmem.offset0,@object
	.size		.nv.reservedSmem.offset0,0x4
